	.headerflags	@"EF_CUDA_TEXMODE_UNIFIED EF_CUDA_64BIT_ADDRESS EF_CUDA_ACCELERATORS EF_CUDA_SM90 EF_CUDA_VIRTUAL_SM(EF_CUDA_SM90)"
	.elftype	@"ET_EXEC"


//--------------------- .nv.info                  --------------------------
	.section	.nv.info,"",@"SHT_CUDA_INFO"
	.align	4


	//----- nvinfo : EIATTR_REGCOUNT
	.align		4
        /*0000*/ 	.byte	0x04, 0x2f
        /*0002*/ 	.short	(.L_3 - .L_2)
	.align		4
.L_2:
        /*0004*/ 	.word	index@(triton_poi_fused__native_batch_norm_legit_no_training_add_convolution_mul_sigmoid_silu_5)
        /*0008*/ 	.word	0x00000040


	//----- nvinfo : EIATTR_MIN_STACK_SIZE
	.align		4
.L_3:
        /*000c*/ 	.byte	0x04, 0x12
        /*000e*/ 	.short	(.L_5 - .L_4)
	.align		4
.L_4:
        /*0010*/ 	.word	index@(triton_poi_fused__native_batch_norm_legit_no_training_add_convolution_mul_sigmoid_silu_5)
        /*0014*/ 	.word	0x00000000


	//----- nvinfo : EIATTR_FRAME_SIZE
	.align		4
.L_5:
        /*0018*/ 	.byte	0x04, 0x11
        /*001a*/ 	.short	(.L_7 - .L_6)
	.align		4
.L_6:
        /*001c*/ 	.word	index@(triton_poi_fused__native_batch_norm_legit_no_training_add_convolution_mul_sigmoid_silu_5)
        /*0020*/ 	.word	0x00000000


	//----- nvinfo : EIATTR_MIN_STACK_SIZE
	.align		4
.L_7:
        /*0024*/ 	.byte	0x04, 0x12
        /*0026*/ 	.short	(.L_9 - .L_8)
	.align		4
.L_8:
        /*0028*/ 	.word	index@(triton_poi_fused__native_batch_norm_legit_no_training_add_convolution_mul_sigmoid_silu_5)
        /*002c*/ 	.word	0x00000000
.L_9:


//--------------------- .nv.info.triton_poi_fused__native_batch_norm_legit_no_training_add_convolution_mul_sigmoid_silu_5 --------------------------
	.section	.nv.info.triton_poi_fused__native_batch_norm_legit_no_training_add_convolution_mul_sigmoid_silu_5,"",@"SHT_CUDA_INFO"
	.sectionflags	@""
	.align	4


	//----- nvinfo : EIATTR_CUDA_API_VERSION
	.align		4
        /*0000*/ 	.byte	0x04, 0x37
        /*0002*/ 	.short	(.L_11 - .L_10)
.L_10:
        /*0004*/ 	.word	0x0000007c


	//----- nvinfo : EIATTR_KPARAM_INFO
	.align		4
.L_11:
        /*0008*/ 	.byte	0x04, 0x17
        /*000a*/ 	.short	(.L_13 - .L_12)
.L_12:
        /*000c*/ 	.word	0x00000000
        /*0010*/ 	.short	0x0010
        /*0012*/ 	.short	0x007c
        /*0014*/ 	.byte	0x00, 0xf0, 0x11, 0x00


	//----- nvinfo : EIATTR_KPARAM_INFO
	.align		4
.L_13:
        /*0018*/ 	.byte	0x04, 0x17
        /*001a*/ 	.short	(.L_15 - .L_14)
.L_14:
        /*001c*/ 	.word	0x00000000
        /*0020*/ 	.short	0x000f
        /*0022*/ 	.short	0x0078
        /*0024*/ 	.byte	0x00, 0xf0, 0x11, 0x00


	//----- nvinfo : EIATTR_KPARAM_INFO
	.align		4
.L_15:
        /*0028*/ 	.byte	0x04, 0x17
        /*002a*/ 	.short	(.L_17 - .L_16)
.L_16:
        /*002c*/ 	.word	0x00000000
        /*0030*/ 	.short	0x000e
        /*0032*/ 	.short	0x0070
        /*0034*/ 	.byte	0x00, 0xf4, 0x21, 0x00


	//----- nvinfo : EIATTR_KPARAM_INFO
	.align		4
.L_17:
        /*0038*/ 	.byte	0x04, 0x17
        /*003a*/ 	.short	(.L_19 - .L_18)
.L_18:
        /*003c*/ 	.word	0x00000000
        /*0040*/ 	.short	0x000d
        /*0042*/ 	.short	0x0068
        /*0044*/ 	.byte	0x00, 0xf4, 0x21, 0x00


	//----- nvinfo : EIATTR_KPARAM_INFO
	.align		4
.L_19:
        /*0048*/ 	.byte	0x04, 0x17
        /*004a*/ 	.short	(.L_21 - .L_20)
.L_20:
        /*004c*/ 	.word	0x00000000
        /*0050*/ 	.short	0x000c
        /*0052*/ 	.short	0x0060
        /*0054*/ 	.byte	0x00, 0xf4, 0x21, 0x00


	//----- nvinfo : EIATTR_KPARAM_INFO
	.align		4
.L_21:
        /*0058*/ 	.byte	0x04, 0x17
        /*005a*/ 	.short	(.L_23 - .L_22)
.L_22:
        /*005c*/ 	.word	0x00000000
        /*0060*/ 	.short	0x000b
        /*0062*/ 	.short	0x0058
        /*0064*/ 	.byte	0x00, 0xf4, 0x21, 0x00


	//----- nvinfo : EIATTR_KPARAM_INFO
	.align		4
.L_23:
        /*0068*/ 	.byte	0x04, 0x17
        /*006a*/ 	.short	(.L_25 - .L_24)
.L_24:
        /*006c*/ 	.word	0x00000000
        /*0070*/ 	.short	0x000a
        /*0072*/ 	.short	0x0050
        /*0074*/ 	.byte	0x00, 0xf4, 0x21, 0x00


	//----- nvinfo : EIATTR_KPARAM_INFO
	.align		4
.L_25:
        /*0078*/ 	.byte	0x04, 0x17
        /*007a*/ 	.short	(.L_27 - .L_26)
.L_26:
        /*007c*/ 	.word	0x00000000
        /*0080*/ 	.short	0x0009
        /*0082*/ 	.short	0x0048
        /*0084*/ 	.byte	0x00, 0xf4, 0x21, 0x00


	//----- nvinfo : EIATTR_KPARAM_INFO
	.align		4
.L_27:
        /*0088*/ 	.byte	0x04, 0x17
        /*008a*/ 	.short	(.L_29 - .L_28)
.L_28:
        /*008c*/ 	.word	0x00000000
        /*0090*/ 	.short	0x0008
        /*0092*/ 	.short	0x0040
        /*0094*/ 	.byte	0x00, 0xf4, 0x21, 0x00


	//----- nvinfo : EIATTR_KPARAM_INFO
	.align		4
.L_29:
        /*0098*/ 	.byte	0x04, 0x17
        /*009a*/ 	.short	(.L_31 - .L_30)
.L_30:
        /*009c*/ 	.word	0x00000000
        /*00a0*/ 	.short	0x0007
        /*00a2*/ 	.short	0x0038
        /*00a4*/ 	.byte	0x00, 0xf4, 0x21, 0x00


	//----- nvinfo : EIATTR_KPARAM_INFO
	.align		4
.L_31:
        /*00a8*/ 	.byte	0x04, 0x17
        /*00aa*/ 	.short	(.L_33 - .L_32)
.L_32:
        /*00ac*/ 	.word	0x00000000
        /*00b0*/ 	.short	0x0006
        /*00b2*/ 	.short	0x0030
        /*00b4*/ 	.byte	0x00, 0xf4, 0x21, 0x00


	//----- nvinfo : EIATTR_KPARAM_INFO
	.align		4
.L_33:
        /*00b8*/ 	.byte	0x04, 0x17
        /*00ba*/ 	.short	(.L_35 - .L_34)
.L_34:
        /*00bc*/ 	.word	0x00000000
        /*00c0*/ 	.short	0x0005
        /*00c2*/ 	.short	0x0028
        /*00c4*/ 	.byte	0x00, 0xf4, 0x21, 0x00


	//----- nvinfo : EIATTR_KPARAM_INFO
	.align		4
.L_35:
        /*00c8*/ 	.byte	0x04, 0x17
        /*00ca*/ 	.short	(.L_37 - .L_36)
.L_36:
        /*00cc*/ 	.word	0x00000000
        /*00d0*/ 	.short	0x0004
        /*00d2*/ 	.short	0x0020
        /*00d4*/ 	.byte	0x00, 0xf4, 0x21, 0x00


	//----- nvinfo : EIATTR_KPARAM_INFO
	.align		4
.L_37:
        /*00d8*/ 	.byte	0x04, 0x17
        /*00da*/ 	.short	(.L_39 - .L_38)
.L_38:
        /*00dc*/ 	.word	0x00000000
        /*00e0*/ 	.short	0x0003
        /*00e2*/ 	.short	0x0018
        /*00e4*/ 	.byte	0x00, 0xf4, 0x21, 0x00


	//----- nvinfo : EIATTR_KPARAM_INFO
	.align		4
.L_39:
        /*00e8*/ 	.byte	0x04, 0x17
        /*00ea*/ 	.short	(.L_41 - .L_40)
.L_40:
        /*00ec*/ 	.word	0x00000000
        /*00f0*/ 	.short	0x0002
        /*00f2*/ 	.short	0x0010
        /*00f4*/ 	.byte	0x00, 0xf4, 0x21, 0x00


	//----- nvinfo : EIATTR_KPARAM_INFO
	.align		4
.L_41:
        /*00f8*/ 	.byte	0x04, 0x17
        /*00fa*/ 	.short	(.L_43 - .L_42)
.L_42:
        /*00fc*/ 	.word	0x00000000
        /*0100*/ 	.short	0x0001
        /*0102*/ 	.short	0x0008
        /*0104*/ 	.byte	0x00, 0xf4, 0x21, 0x00


	//----- nvinfo : EIATTR_KPARAM_INFO
	.align		4
.L_43:
        /*0108*/ 	.byte	0x04, 0x17
        /*010a*/ 	.short	(.L_45 - .L_44)
.L_44:
        /*010c*/ 	.word	0x00000000
        /*0110*/ 	.short	0x0000
        /*0112*/ 	.short	0x0000
        /*0114*/ 	.byte	0x00, 0xf4, 0x21, 0x00


	//----- nvinfo : EIATTR_SPARSE_MMA_MASK
	.align		4
.L_45:
        /*0118*/ 	.byte	0x03, 0x50
        /*011a*/ 	.short	0x0000


	//----- nvinfo : EIATTR_MAXREG_COUNT
	.align		4
        /*011c*/ 	.byte	0x03, 0x1b
        /*011e*/ 	.short	0x00ff


	//----- nvinfo : EIATTR_EXIT_INSTR_OFFSETS
	.align		4
        /*0120*/ 	.byte	0x04, 0x1c
        /*0122*/ 	.short	(.L_47 - .L_46)


	//   ....[0]....
.L_46:
        /*0124*/ 	.word	0x00002190


	//   ....[1]....
        /*0128*/ 	.word	0x000021e0


	//----- nvinfo : EIATTR_REQNTID
	.align		4
.L_47:
        /*012c*/ 	.byte	0x04, 0x10
        /*012e*/ 	.short	(.L_49 - .L_48)
.L_48:
        /*0130*/ 	.word	0x00000080
        /*0134*/ 	.word	0x00000001
        /*0138*/ 	.word	0x00000001


	//----- nvinfo : EIATTR_CBANK_PARAM_SIZE
	.align		4
.L_49:
        /*013c*/ 	.byte	0x03, 0x19
        /*013e*/ 	.short	0x0080


	//----- nvinfo : EIATTR_PARAM_CBANK
	.align		4
        /*0140*/ 	.byte	0x04, 0x0a
        /*0142*/ 	.short	(.L_51 - .L_50)
	.align		4
.L_50:
        /*0144*/ 	.word	index@(.nv.constant0.triton_poi_fused__native_batch_norm_legit_no_training_add_convolution_mul_sigmoid_silu_5)
        /*0148*/ 	.short	0x0210
        /*014a*/ 	.short	0x0080


	//----- nvinfo : EIATTR_SW_WAR
	.align		4
.L_51:
        /*014c*/ 	.byte	0x04, 0x36
        /*014e*/ 	.short	(.L_53 - .L_52)
.L_52:
        /*0150*/ 	.word	0x00000008
.L_53:


//--------------------- .nv.callgraph             --------------------------
	.section	.nv.callgraph,"",@"SHT_CUDA_CALLGRAPH"
	.align	4
	.sectionentsize	8
	.align		4
        /*0000*/ 	.word	0x00000000
	.align		4
        /*0004*/ 	.word	0xffffffff
	.align		4
        /*0008*/ 	.word	0x00000000
	.align		4
        /*000c*/ 	.word	0xfffffffe
	.align		4
        /*0010*/ 	.word	0x00000000
	.align		4
        /*0014*/ 	.word	0xfffffffd
	.align		4
        /*0018*/ 	.word	0x00000000
	.align		4
        /*001c*/ 	.word	0xfffffffc


//--------------------- .nv.constant4             --------------------------
	.section	.nv.constant4,"a",@progbits
	.align	8
	.align		8
.nv.constant4:
        /*0000*/ 	.dword	_$_str
	.align		8
        /*0008*/ 	.dword	_$_str_$_2


//--------------------- .text.triton_poi_fused__native_batch_norm_legit_no_training_add_convolution_mul_sigmoid_silu_5 --------------------------
	.section	.text.triton_poi_fused__native_batch_norm_legit_no_training_add_convolution_mul_sigmoid_silu_5,"ax",@progbits
	.sectionflags	@"SHF_BARRIERS=1"
	.align	128
        .global         triton_poi_fused__native_batch_norm_legit_no_training_add_convolution_mul_sigmoid_silu_5
        .type           triton_poi_fused__native_batch_norm_legit_no_training_add_convolution_mul_sigmoid_silu_5,@function
        .size           triton_poi_fused__native_batch_norm_legit_no_training_add_convolution_mul_sigmoid_silu_5,(.L_x_1 - triton_poi_fused__native_batch_norm_legit_no_training_add_convolution_mul_sigmoid_silu_5)
        .other          triton_poi_fused__native_batch_norm_legit_no_training_add_convolution_mul_sigmoid_silu_5,@"STO_CUDA_ENTRY STV_DEFAULT"
triton_poi_fused__native_batch_norm_legit_no_training_add_convolution_mul_sigmoid_silu_5:
.text.triton_poi_fused__native_batch_norm_legit_no_training_add_convolution_mul_sigmoid_silu_5:
[----:B------:R-:W0:Y:S01]  /*0000*/  LDC R1, c[0x0][0x28] ;  /* 0x00000a00ff017b82 */ /* 0x000e220000000800 */
[----:B------:R-:W1:Y:S07]  /*0010*/  S2R R0, SR_CTAID.X ;  /* 0x0000000000007919 */ /* 0x000e6e0000002500 */
[----:B------:R-:W2:Y:S01]  /*0020*/  LDC.64 R4, c[0x0][0x238] ;  /* 0x00008e00ff047b82 */ /* 0x000ea20000000a00 */
[----:B------:R-:W-:Y:S02]  /*0030*/  CS2R R48, SRZ ;  /* 0x0000000000307805 */ /* 0x000fe4000001ff00 */
[----:B------:R-:W-:Y:S01]  /*0040*/  CS2R R50, SRZ ;  /* 0x0000000000327805 */ /* 0x000fe2000001ff00 */
[----:B------:R-:W3:Y:S01]  /*0050*/  S2R R3, SR_TID.X ;  /* 0x0000000000037919 */ /* 0x000ee20000002100 */
[----:B------:R-:W-:Y:S01]  /*0060*/  ULDC.64 UR6, c[0x0][0x208] ;  /* 0x0000820000067ab9 */ /* 0x000fe20000000a00 */
[----:B------:R-:W4:Y:S02]  /*0070*/  S2R R54, SR_CTAID.Y ;  /* 0x0000000000367919 */ /* 0x000f240000002600 */
[----:B------:R-:W5:Y:S08]  /*0080*/  LDC.64 R8, c[0x0][0x220] ;  /* 0x00008800ff087b82 */ /* 0x000f700000000a00 */
[----:B------:R-:W4:Y:S01]  /*0090*/  LDC.64 R56, c[0x0][0x210] ;  /* 0x00008400ff387b82 */ /* 0x000f220000000a00 */
[----:B------:R-:W-:-:S02]  /*00a0*/  CS2R R36, SRZ ;  /* 0x0000000000247805 */ /* 0x000fc4000001ff00 */
[----:B------:R-:W-:-:S05]  /*00b0*/  CS2R R38, SRZ ;  /* 0x0000000000267805 */ /* 0x000fca000001ff00 */
[----:B------:R-:W4:Y:S01]  /*00c0*/  LDC.64 R10, c[0x0][0x230] ;  /* 0x00008c00ff0a7b82 */ /* 0x000f220000000a00 */
[----:B-1----:R-:W-:Y:S02]  /*00d0*/  SHF.L.U32 R0, R0, 0x5, RZ ;  /* 0x0000000500007819 */ /* 0x002fe400000006ff */
[----:B---3--:R-:W-:-:S04]  /*00e0*/  SHF.L.U32 R7, R3, 0x2, RZ ;  /* 0x0000000203077819 */ /* 0x008fc800000006ff */
[----:B------:R-:W-:Y:S02]  /*00f0*/  LOP3.LUT R24, R0, 0x1c, R7, 0xf8, !PT ;  /* 0x0000001c00187812 */ /* 0x000fe400078ef807 */
[----:B------:R-:W-:Y:S01]  /*0100*/  SHF.R.U32.HI R13, RZ, 0x3, R3 ;  /* 0x00000003ff0d7819 */ /* 0x000fe20000011603 */
[----:B------:R-:W1:Y:S01]  /*0110*/  LDC.64 R6, c[0x0][0x240] ;  /* 0x00009000ff067b82 */ /* 0x000e620000000a00 */
[C---:B------:R-:W-:Y:S01]  /*0120*/  ISETP.GE.AND P0, PT, R24.reuse, 0x200, PT ;  /* 0x000002001800780c */ /* 0x040fe20003f06270 */
[----:B--2---:R-:W-:-:S12]  /*0130*/  IMAD.WIDE R4, R24, 0x4, R4 ;  /* 0x0000000418047825 */ /* 0x004fd800078e0204 */
[----:B------:R2:W3:Y:S01]  /*0140*/  @!P0 LDG.E.EL.128 R48, desc[UR6][R4.64] ;  /* 0x0000000604308981 */ /* 0x0004e2000c2e1d00 */
[----:B-----5:R-:W-:Y:S01]  /*0150*/  IMAD.WIDE R8, R24, 0x4, R8 ;  /* 0x0000000418087825 */ /* 0x020fe200078e0208 */
[----:B----4-:R-:W-:Y:S02]  /*0160*/  SHF.L.U32 R2, R54, 0x5, RZ ;  /* 0x0000000536027819 */ /* 0x010fe400000006ff */
[----:B------:R-:W-:Y:S02]  /*0170*/  SGXT.U32 R13, R13, 0x4 ;  /* 0x000000040d0d781a */ /* 0x000fe40000000000 */
[----:B------:R4:W5:Y:S01]  /*0180*/  @!P0 LDG.E.EL.128 R36, desc[UR6][R8.64] ;  /* 0x0000000608248981 */ /* 0x000962000c2e1d00 */
[----:B------:R-:W-:Y:S02]  /*0190*/  CS2R R40, SRZ ;  /* 0x0000000000287805 */ /* 0x000fe4000001ff00 */
[----:B------:R-:W-:Y:S02]  /*01a0*/  LOP3.LUT R53, R2, 0x10, R13, 0xfe, !PT ;  /* 0x0000001002357812 */ /* 0x000fe400078efe0d */
[----:B------:R-:W-:Y:S01]  /*01b0*/  CS2R R42, SRZ ;  /* 0x00000000002a7805 */ /* 0x000fe2000001ff00 */
[----:B--2---:R-:W2:Y:S01]  /*01c0*/  LDC.64 R4, c[0x0][0x248] ;  /* 0x00009200ff047b82 */ /* 0x004ea20000000a00 */
[----:B------:R-:W-:-:S02]  /*01d0*/  CS2R R44, SRZ ;  /* 0x00000000002c7805 */ /* 0x000fc4000001ff00 */
[-C--:B------:R-:W-:Y:S02]  /*01e0*/  LEA R53, R53, R24.reuse, 0x9 ;  /* 0x0000001835357211 */ /* 0x080fe400078e48ff */
[----:B------:R-:W-:Y:S02]  /*01f0*/  CS2R R46, SRZ ;  /* 0x00000000002e7805 */ /* 0x000fe4000001ff00 */
[----:B------:R-:W-:Y:S02]  /*0200*/  CS2R R14, SRZ ;  /* 0x00000000000e7805 */ /* 0x000fe4000001ff00 */
[----:B----4-:R-:W-:Y:S02]  /*0210*/  LOP3.LUT R9, R2, R13, RZ, 0xfc, !PT ;  /* 0x0000000d02097212 */ /* 0x010fe400078efcff */
[----:B------:R-:W-:Y:S02]  /*0220*/  CS2R R12, SRZ ;  /* 0x00000000000c7805 */ /* 0x000fe4000001ff00 */
[----:B------:R-:W-:Y:S01]  /*0230*/  LEA R52, R9, R24, 0x9 ;  /* 0x0000001809347211 */ /* 0x000fe200078e48ff */
[----:B0-----:R-:W-:-:S04]  /*0240*/  IMAD.WIDE R8, R24, 0x4, R10 ;  /* 0x0000000418087825 */ /* 0x001fc800078e020a */
[--C-:B------:R-:W-:Y:S01]  /*0250*/  IMAD.WIDE R58, R52, 0x4, R56.reuse ;  /* 0x00000004343a7825 */ /* 0x100fe200078e0238 */
[----:B------:R0:W4:Y:S03]  /*0260*/  @!P0 LDG.E.EL.128 R12, desc[UR6][R8.64] ;  /* 0x00000006080c8981 */ /* 0x000126000c2e1d00 */
[----:B------:R-:W-:Y:S01]  /*0270*/  IMAD.WIDE R56, R53, 0x4, R56 ;  /* 0x0000000435387825 */ /* 0x000fe200078e0238 */
[----:B------:R-:W4:Y:S04]  /*0280*/  @!P0 LDG.E.EL.128 R44, desc[UR6][R58.64] ;  /* 0x000000063a2c8981 */ /* 0x000f28000c2e1d00 */
[----:B------:R-:W5:Y:S01]  /*0290*/  @!P0 LDG.E.EL.128 R40, desc[UR6][R56.64] ;  /* 0x0000000638288981 */ /* 0x000f62000c2e1d00 */
[----:B------:R-:W-:-:S02]  /*02a0*/  CS2R R32, SRZ ;  /* 0x0000000000207805 */ /* 0x000fc4000001ff00 */
[----:B------:R-:W-:Y:S02]  /*02b0*/  CS2R R34, SRZ ;  /* 0x0000000000227805 */ /* 0x000fe4000001ff00 */
[----:B------:R-:W-:Y:S02]  /*02c0*/  CS2R R16, SRZ ;  /* 0x0000000000107805 */ /* 0x000fe4000001ff00 */
[----:B------:R-:W-:Y:S01]  /*02d0*/  CS2R R18, SRZ ;  /* 0x0000000000127805 */ /* 0x000fe2000001ff00 */
[C---:B-1----:R-:W-:Y:S01]  /*02e0*/  IMAD.WIDE R10, R24.reuse, 0x4, R6 ;  /* 0x00000004180a7825 */ /* 0x042fe200078e0206 */
[----:B0-----:R-:W0:Y:S03]  /*02f0*/  LDC.64 R8, c[0x0][0x258] ;  /* 0x00009600ff087b82 */ /* 0x001e260000000a00 */
[----:B--2---:R-:W-:Y:S01]  /*0300*/  IMAD.WIDE R20, R24, 0x4, R4 ;  /* 0x0000000418147825 */ /* 0x004fe200078e0204 */
[----:B------:R-:W2:Y:S04]  /*0310*/  @!P0 LDG.E.EL.128 R32, desc[UR6][R10.64] ;  /* 0x000000060a208981 */ /* 0x000ea8000c2e1d00 */
[----:B------:R1:W2:Y:S01]  /*0320*/  @!P0 LDG.E.EL.128 R16, desc[UR6][R20.64] ;  /* 0x0000000614108981 */ /* 0x0002a2000c2e1d00 */
[----:B------:R-:W-:-:S02]  /*0330*/  CS2R R4, SRZ ;  /* 0x0000000000047805 */ /* 0x000fc4000001ff00 */
[----:B------:R-:W-:Y:S01]  /*0340*/  CS2R R6, SRZ ;  /* 0x0000000000067805 */ /* 0x000fe2000001ff00 */
[----:B-1----:R-:W1:Y:S01]  /*0350*/  LDC.64 R20, c[0x0][0x228] ;  /* 0x00008a00ff147b82 */ /* 0x002e620000000a00 */
[----:B0-----:R-:W-:-:S05]  /*0360*/  IMAD.WIDE R8, R24, 0x4, R8 ;  /* 0x0000000418087825 */ /* 0x001fca00078e0208 */
[----:B------:R0:W2:Y:S01]  /*0370*/  @!P0 LDG.E.EL.128 R4, desc[UR6][R8.64] ;  /* 0x0000000608048981 */ /* 0x0000a2000c2e1d00 */
[----:B-1----:R-:W-:Y:S01]  /*0380*/  IMAD.WIDE R26, R24, 0x4, R20 ;  /* 0x00000004181a7825 */ /* 0x002fe200078e0214 */
[----:B------:R-:W-:Y:S02]  /*0390*/  CS2R R20, SRZ ;  /* 0x0000000000147805 */ /* 0x000fe4000001ff00 */
[----:B------:R-:W-:Y:S02]  /*03a0*/  CS2R R28, SRZ ;  /* 0x00000000001c7805 */ /* 0x000fe4000001ff00 */
[----:B------:R-:W-:Y:S01]  /*03b0*/  CS2R R30, SRZ ;  /* 0x00000000001e7805 */ /* 0x000fe2000001ff00 */
[----:B---3--:R-:W-:Y:S01]  /*03c0*/  FADD R50, R50, 9.9999997473787516356e-06 ;  /* 0x3727c5ac32327421 */ /* 0x008fe20000000000 */
[----:B------:R-:W-:-:S03]  /*03d0*/  FADD R51, R51, 9.9999997473787516356e-06 ;  /* 0x3727c5ac33337421 */ /* 0x000fc60000000000 */
[----:B------:R-:W1:Y:S08]  /*03e0*/  MUFU.SQRT R22, R50 ;  /* 0x0000003200167308 */ /* 0x000e700000002000 */
[----:B------:R-:W3:Y:S01]  /*03f0*/  MUFU.SQRT R10, R51 ;  /* 0x00000033000a7308 */ /* 0x000ee20000002000 */
[C---:B-1----:R-:W-:Y:S02]  /*0400*/  FSETP.GT.AND P1, PT, R22.reuse, 8.50705917302346158658e+37, PT ;  /* 0x7e8000001600780b */ /* 0x042fe40003f24000 */
[----:B------:R-:W-:-:S02]  /*0410*/  FSETP.GEU.AND P3, PT, R22, 1.175494350822287508e-38, PT ;  /* 0x008000001600780b */ /* 0x000fc40003f6e000 */
[C---:B---3--:R-:W-:Y:S02]  /*0420*/  FSETP.GT.AND P2, PT, R10.reuse, 8.50705917302346158658e+37, PT ;  /* 0x7e8000000a00780b */ /* 0x048fe40003f44000 */
[----:B------:R-:W-:Y:S01]  /*0430*/  FSETP.GEU.AND P4, PT, R10, 1.175494350822287508e-38, PT ;  /* 0x008000000a00780b */ /* 0x000fe20003f8e000 */
[----:B------:R-:W-:-:S06]  /*0440*/  FADD R49, R49, 9.9999997473787516356e-06 ;  /* 0x3727c5ac31317421 */ /* 0x000fcc0000000000 */
[----:B------:R-:W-:Y:S01]  /*0450*/  @P1 FMUL R22, R22, 0.25 ;  /* 0x3e80000016161820 */ /* 0x000fe20000400000 */
[----:B------:R-:W1:Y:S03]  /*0460*/  MUFU.SQRT R25, R49 ;  /* 0x0000003100197308 */ /* 0x000e660000002000 */
[----:B------:R-:W-:Y:S01]  /*0470*/  @!P3 FMUL R22, R22, 16777216 ;  /* 0x4b8000001616b820 */ /* 0x000fe20000400000 */
[----:B------:R-:W-:Y:S01]  /*0480*/  @P2 FMUL R10, R10, 0.25 ;  /* 0x3e8000000a0a2820 */ /* 0x000fe20000400000 */
[----:B------:R-:W-:-:S03]  /*0490*/  HFMA2.MMA R50, -RZ, RZ, 1.625, 0 ;  /* 0x3e800000ff327435 */ /* 0x000fc600000001ff */
[----:B------:R-:W-:Y:S01]  /*04a0*/  @!P4 FMUL R10, R10, 16777216 ;  /* 0x4b8000000a0ac820 */ /* 0x000fe20000400000 */
[----:B------:R-:W3:Y:S08]  /*04b0*/  MUFU.RCP R22, R22 ;  /* 0x0000001600167308 */ /* 0x000ef00000001000 */
[----:B------:R-:W3:Y:S01]  /*04c0*/  MUFU.RCP R10, R10 ;  /* 0x0000000a000a7308 */ /* 0x000ee20000001000 */
[----:B0-----:R-:W-:-:S02]  /*04d0*/  FSEL R9, R50, 1, P1 ;  /* 0x3f80000032097808 */ /* 0x001fc40000800000 */
[----:B------:R-:W-:Y:S02]  /*04e0*/  FSEL R11, R50, 1, P2 ;  /* 0x3f800000320b7808 */ /* 0x000fe40001000000 */
[----:B-1----:R-:W-:Y:S01]  /*04f0*/  FSETP.GT.AND P1, PT, R25, 8.50705917302346158658e+37, PT ;  /* 0x7e8000001900780b */ /* 0x002fe20003f24000 */
[----:B------:R-:W-:Y:S01]  /*0500*/  @!P3 FMUL R9, R9, 16777216 ;  /* 0x4b8000000909b820 */ /* 0x000fe20000400000 */
[----:B-----5:R-:W-:Y:S01]  /*0510*/  FADD R43, R39, R43 ;  /* 0x0000002b272b7221 */ /* 0x020fe20000000000 */
[----:B------:R-:W-:Y:S01]  /*0520*/  @!P4 FMUL R11, R11, 16777216 ;  /* 0x4b8000000b0bc820 */ /* 0x000fe20000400000 */
[C---:B------:R-:W-:Y:S01]  /*0530*/  FADD R42, R38.reuse, R42 ;  /* 0x0000002a262a7221 */ /* 0x040fe20000000000 */
[----:B------:R-:W-:Y:S01]  /*0540*/  FSETP.GEU.AND P2, PT, R25, 1.175494350822287508e-38, PT ;  /* 0x008000001900780b */ /* 0x000fe20003f4e000 */
[----:B----4-:R-:W-:Y:S01]  /*0550*/  FADD R47, R39, R47 ;  /* 0x0000002f272f7221 */ /* 0x010fe20000000000 */
[----:B------:R-:W-:Y:S01]  /*0560*/  FADD R46, R38, R46 ;  /* 0x0000002e262e7221 */ /* 0x000fe20000000000 */
[----:B---3--:R-:W-:Y:S01]  /*0570*/  FMUL R8, R22, R9 ;  /* 0x0000000916087220 */ /* 0x008fe20000400000 */
[--C-:B------:R-:W-:Y:S01]  /*0580*/  FADD R9, R42, -R14.reuse ;  /* 0x8000000e2a097221 */ /* 0x100fe20000000000 */
[----:B------:R-:W-:Y:S01]  /*0590*/  FMUL R11, R10, R11 ;  /* 0x0000000b0a0b7220 */ /* 0x000fe20000400000 */
[--C-:B------:R-:W-:Y:S01]  /*05a0*/  FADD R10, R43, -R15.reuse ;  /* 0x8000000f2b0a7221 */ /* 0x100fe20000000000 */
[----:B------:R-:W-:Y:S01]  /*05b0*/  FADD R22, R47, -R15 ;  /* 0x8000000f2f167221 */ /* 0x000fe20000000000 */
[----:B------:R-:W-:Y:S01]  /*05c0*/  FADD R23, R46, -R14 ;  /* 0x8000000e2e177221 */ /* 0x000fe20000000000 */
[C---:B------:R-:W-:Y:S01]  /*05d0*/  FMUL R15, R8.reuse, R9 ;  /* 0x00000009080f7220 */ /* 0x040fe20000400000 */
[C---:B------:R-:W-:Y:S01]  /*05e0*/  FMUL R14, R11.reuse, R10 ;  /* 0x0000000a0b0e7220 */ /* 0x040fe20000400000 */
[----:B------:R-:W-:Y:S01]  /*05f0*/  FMUL R22, R11, R22 ;  /* 0x000000160b167220 */ /* 0x000fe20000400000 */
[----:B------:R-:W-:Y:S01]  /*0600*/  FMUL R23, R8, R23 ;  /* 0x0000001708177220 */ /* 0x000fe20000400000 */
[----:B------:R-:W-:Y:S01]  /*0610*/  @P1 FMUL R25, R25, 0.25 ;  /* 0x3e80000019191820 */ /* 0x000fe20000400000 */
[----:B------:R-:W0:Y:S01]  /*0620*/  LDC.64 R38, c[0x0][0x218] ;  /* 0x00008600ff267b82 */ /* 0x000e220000000a00 */
[-CC-:B--2---:R-:W-:Y:S01]  /*0630*/  FFMA R14, R14, R35.reuse, R19.reuse ;  /* 0x000000230e0e7223 */ /* 0x184fe20000000013 */
[-CC-:B------:R-:W-:Y:S01]  /*0640*/  FFMA R15, R15, R34.reuse, R18.reuse ;  /* 0x000000220f0f7223 */ /* 0x180fe20000000012 */
[----:B------:R-:W-:Y:S01]  /*0650*/  FFMA R19, R22, R35, R19 ;  /* 0x0000002316137223 */ /* 0x000fe20000000013 */
[----:B------:R-:W-:Y:S01]  /*0660*/  FFMA R18, R23, R34, R18 ;  /* 0x0000002217127223 */ /* 0x000fe20000000012 */
[----:B------:R-:W-:-:S03]  /*0670*/  @!P2 FMUL R25, R25, 16777216 ;  /* 0x4b8000001919a820 */ /* 0x000fc60000400000 */
[----:B------:R-:W1:Y:S01]  /*0680*/  LDC.64 R34, c[0x0][0x250] ;  /* 0x00009400ff227b82 */ /* 0x000e620000000a00 */
[----:B------:R-:W-:Y:S02]  /*0690*/  CS2R R8, SRZ ;  /* 0x0000000000087805 */ /* 0x000fe4000001ff00 */
[----:B------:R-:W-:Y:S01]  /*06a0*/  CS2R R10, SRZ ;  /* 0x00000000000a7805 */ /* 0x000fe2000001ff00 */
[----:B------:R-:W2:Y:S05]  /*06b0*/  MUFU.RCP R25, R25 ;  /* 0x0000001900197308 */ /* 0x000eaa0000001000 */
[----:B------:R3:W4:Y:S01]  /*06c0*/  @!P0 LDG.E.EL.128 R8, desc[UR6][R26.64] ;  /* 0x000000061a088981 */ /* 0x000722000c2e1d00 */
[C---:B------:R-:W-:Y:S01]  /*06d0*/  FADD R45, R37.reuse, R45 ;  /* 0x0000002d252d7221 */ /* 0x040fe20000000000 */
[----:B------:R-:W-:Y:S01]  /*06e0*/  FADD R41, R37, R41 ;  /* 0x0000002925297221 */ /* 0x000fe20000000000 */
[----:B---3--:R-:W-:-:S03]  /*06f0*/  FSEL R26, R50, 1, P1 ;  /* 0x3f800000321a7808 */ /* 0x008fc60000800000 */
[--C-:B------:R-:W-:Y:S02]  /*0700*/  FADD R27, R41, -R13.reuse ;  /* 0x8000000d291b7221 */ /* 0x100fe40000000000 */
[----:B------:R-:W-:Y:S01]  /*0710*/  @!P2 FMUL R26, R26, 16777216 ;  /* 0x4b8000001a1aa820 */ /* 0x000fe20000400000 */
[----:B------:R-:W-:Y:S01]  /*0720*/  FADD R37, R45, -R13 ;  /* 0x8000000d2d257221 */ /* 0x000fe20000000000 */
[----:B------:R-:W-:Y:S02]  /*0730*/  CS2R R22, SRZ ;  /* 0x0000000000167805 */ /* 0x000fe4000001ff00 */
[----:B--2---:R-:W-:Y:S01]  /*0740*/  FMUL R26, R25, R26 ;  /* 0x0000001a191a7220 */ /* 0x004fe20000400000 */
[----:B0-----:R-:W-:-:S04]  /*0750*/  IMAD.WIDE R60, R52, 0x4, R38 ;  /* 0x00000004343c7825 */ /* 0x001fc800078e0226 */
[C---:B------:R-:W-:Y:S01]  /*0760*/  FMUL R13, R26.reuse, R27 ;  /* 0x0000001b1a0d7220 */ /* 0x040fe20000400000 */
[----:B------:R-:W-:Y:S01]  /*0770*/  FMUL R37, R26, R37 ;  /* 0x000000251a257220 */ /* 0x000fe20000400000 */
[----:B-1----:R-:W-:Y:S01]  /*0780*/  IMAD.WIDE R34, R24, 0x4, R34 ;  /* 0x0000000418227825 */ /* 0x002fe200078e0222 */
[----:B------:R-:W-:Y:S02]  /*0790*/  CS2R R24, SRZ ;  /* 0x0000000000187805 */ /* 0x000fe4000001ff00 */
[----:B------:R-:W-:Y:S01]  /*07a0*/  CS2R R26, SRZ ;  /* 0x00000000001a7805 */ /* 0x000fe2000001ff00 */
[----:B------:R-:W4:Y:S01]  /*07b0*/  @!P0 LDG.E.EL.128 R20, desc[UR6][R60.64] ;  /* 0x000000063c148981 */ /* 0x000f22000c2e1d00 */
[----:B------:R-:W-:-:S04]  /*07c0*/  IMAD.WIDE R38, R53, 0x4, R38 ;  /* 0x0000000435267825 */ /* 0x000fc800078e0226 */
[----:B------:R0:W2:Y:S04]  /*07d0*/  @!P0 LDG.E.EL.128 R24, desc[UR6][R34.64] ;  /* 0x0000000622188981 */ /* 0x0000a8000c2e1d00 */
[----:B------:R-:W3:Y:S01]  /*07e0*/  @!P0 LDG.E.EL.128 R28, desc[UR6][R38.64] ;  /* 0x00000006261c8981 */ /* 0x000ee2000c2e1d00 */
[----:B------:R-:W-:-:S04]  /*07f0*/  FADD R49, R48, 9.9999997473787516356e-06 ;  /* 0x3727c5ac30317421 */ /* 0x000fc80000000000 */
[----:B------:R-:W1:Y:S01]  /*0800*/  MUFU.SQRT R48, R49 ;  /* 0x0000003100307308 */ /* 0x000e620000002000 */
[----:B------:R-:W-:Y:S01]  /*0810*/  FADD R4, R4, 9.9999997473787516356e-06 ;  /* 0x3727c5ac04047421 */ /* 0x000fe20000000000 */
[-CC-:B------:R-:W-:Y:S01]  /*0820*/  FFMA R13, R13, R33.reuse, R17.reuse ;  /* 0x000000210d0d7223 */ /* 0x180fe20000000011 */
[----:B------:R-:W-:-:S05]  /*0830*/  FFMA R33, R37, R33, R17 ;  /* 0x0000002125217223 */ /* 0x000fca0000000011 */
[----:B------:R5:W0:Y:S01]  /*0840*/  MUFU.SQRT R17, R4 ;  /* 0x0000000400117308 */ /* 0x000a220000002000 */
[C---:B-1----:R-:W-:Y:S02]  /*0850*/  FSETP.GT.AND P1, PT, R48.reuse, 8.50705917302346158658e+37, PT ;  /* 0x7e8000003000780b */ /* 0x042fe40003f24000 */
[----:B------:R-:W-:Y:S01]  /*0860*/  FSETP.GEU.AND P2, PT, R48, 1.175494350822287508e-38, PT ;  /* 0x008000003000780b */ /* 0x000fe20003f4e000 */
[----:B------:R-:W-:Y:S01]  /*0870*/  FADD R6, R6, 9.9999997473787516356e-06 ;  /* 0x3727c5ac06067421 */ /* 0x000fe20000000000 */
[----:B------:R-:W-:Y:S01]  /*0880*/  FADD R5, R5, 9.9999997473787516356e-06 ;  /* 0x3727c5ac05057421 */ /* 0x000fe20000000000 */
[----:B-----5:R-:W-:-:S04]  /*0890*/  FADD R4, R7, 9.9999997473787516356e-06 ;  /* 0x3727c5ac07047421 */ /* 0x020fc80000000000 */
[----:B------:R-:W1:Y:S04]  /*08a0*/  MUFU.SQRT R6, R6 ;  /* 0x0000000600067308 */ /* 0x000e680000002000 */
[----:B------:R-:W-:Y:S01]  /*08b0*/  @P1 FMUL R48, R48, 0.25 ;  /* 0x3e80000030301820 */ /* 0x000fe20000400000 */
[----:B0-----:R-:W-:-:S03]  /*08c0*/  FSETP.GT.AND P6, PT, R17, 8.50705917302346158658e+37, PT ;  /* 0x7e8000001100780b */ /* 0x001fc60003fc4000 */
[----:B------:R-:W-:Y:S01]  /*08d0*/  @!P2 FMUL R48, R48, 16777216 ;  /* 0x4b8000003030a820 */ /* 0x000fe20000400000 */
[----:B------:R-:W0:Y:S01]  /*08e0*/  MUFU.SQRT R5, R5 ;  /* 0x0000000500057308 */ /* 0x000e220000002000 */
[----:B------:R-:W-:-:S07]  /*08f0*/  FSETP.GEU.AND P5, PT, R17, 1.175494350822287508e-38, PT ;  /* 0x008000001100780b */ /* 0x000fce0003fae000 */
[----:B------:R-:W5:Y:S01]  /*0900*/  MUFU.SQRT R4, R4 ;  /* 0x0000000400047308 */ /* 0x000f620000002000 */
[----:B------:R-:W-:-:S07]  /*0910*/  FSEL R35, R50, 1, P1 ;  /* 0x3f80000032237808 */ /* 0x000fce0000800000 */
[----:B------:R-:W5:Y:S01]  /*0920*/  MUFU.RCP R48, R48 ;  /* 0x0000003000307308 */ /* 0x000f620000001000 */
[----:B-1----:R-:W-:Y:S01]  /*0930*/  FSETP.GT.AND P3, PT, R6, 8.50705917302346158658e+37, PT ;  /* 0x7e8000000600780b */ /* 0x002fe20003f64000 */
[----:B------:R-:W-:Y:S01]  /*0940*/  @P6 FMUL R17, R17, 0.25 ;  /* 0x3e80000011116820 */ /* 0x000fe20000400000 */
[----:B------:R-:W-:Y:S01]  /*0950*/  FSEL R37, R50, 1, P6 ;  /* 0x3f80000032257808 */ /* 0x000fe20003000000 */
[----:B------:R-:W-:Y:S01]  /*0960*/  @!P2 FMUL R35, R35, 16777216 ;  /* 0x4b8000002323a820 */ /* 0x000fe20000400000 */
[----:B0-----:R-:W-:Y:S01]  /*0970*/  FSETP.GT.AND P1, PT, R5, 8.50705917302346158658e+37, PT ;  /* 0x7e8000000500780b */ /* 0x001fe20003f24000 */
[----:B------:R-:W-:Y:S01]  /*0980*/  FADD R40, R36, R40 ;  /* 0x0000002824287221 */ /* 0x000fe20000000000 */
[----:B------:R-:W-:Y:S01]  /*0990*/  FSETP.GEU.AND P2, PT, R6, 1.175494350822287508e-38, PT ;  /* 0x008000000600780b */ /* 0x000fe20003f4e000 */
[----:B------:R-:W-:Y:S01]  /*09a0*/  @!P5 FMUL R17, R17, 16777216 ;  /* 0x4b8000001111d820 */ /* 0x000fe20000400000 */
[----:B-----5:R-:W-:Y:S01]  /*09b0*/  FSETP.GT.AND P6, PT, R4, 8.50705917302346158658e+37, PT ;  /* 0x7e8000000400780b */ /* 0x020fe20003fc4000 */
[----:B------:R-:W-:Y:S01]  /*09c0*/  @!P5 FMUL R37, R37, 16777216 ;  /* 0x4b8000002525d820 */ /* 0x000fe20000400000 */
[----:B------:R-:W-:Y:S01]  /*09d0*/  FSETP.GEU.AND P4, PT, R5, 1.175494350822287508e-38, PT ;  /* 0x008000000500780b */ /* 0x000fe20003f8e000 */
[----:B------:R-:W-:Y:S01]  /*09e0*/  FADD R44, R36, R44 ;  /* 0x0000002c242c7221 */ /* 0x000fe20000000000 */
[----:B------:R-:W-:Y:S01]  /*09f0*/  FSETP.GEU.AND P5, PT, R4, 1.175494350822287508e-38, PT ;  /* 0x008000000400780b */ /* 0x000fe20003fae000 */
[----:B------:R-:W-:Y:S01]  /*0a00*/  FMUL R7, R48, R35 ;  /* 0x0000002330077220 */ /* 0x000fe20000400000 */
[--C-:B------:R-:W-:Y:S01]  /*0a10*/  FADD R48, R40, -R12.reuse ;  /* 0x8000000c28307221 */ /* 0x100fe20000000000 */
[----:B------:R-:W0:Y:S01]  /*0a20*/  MUFU.RCP R34, R17 ;  /* 0x0000001100227308 */ /* 0x000e220000001000 */
[----:B------:R-:W-:Y:S01]  /*0a30*/  FADD R12, R44, -R12 ;  /* 0x8000000c2c0c7221 */ /* 0x000fe20000000000 */
[----:B------:R-:W-:Y:S01]  /*0a40*/  @P3 FMUL R6, R6, 0.25 ;  /* 0x3e80000006063820 */ /* 0x000fe20000400000 */
[----:B------:R-:W-:Y:S01]  /*0a50*/  FMUL R49, R7, R48 ;  /* 0x0000003007317220 */ /* 0x000fe20000400000 */
[----:B------:R-:W-:Y:S01]  /*0a60*/  @P1 FMUL R5, R5, 0.25 ;  /* 0x3e80000005051820 */ /* 0x000fe20000400000 */
[----:B------:R-:W-:Y:S01]  /*0a70*/  FMUL R7, R7, R12 ;  /* 0x0000000c07077220 */ /* 0x000fe20000400000 */
[----:B------:R-:W-:Y:S01]  /*0a80*/  @!P2 FMUL R6, R6, 16777216 ;  /* 0x4b8000000606a820 */ /* 0x000fe20000400000 */
[----:B------:R-:W-:Y:S01]  /*0a90*/  @P6 FMUL R4, R4, 0.25 ;  /* 0x3e80000004046820 */ /* 0x000fe20000400000 */
[----:B------:R-:W-:-:S02]  /*0aa0*/  FFMA R12, R49, R32, R16 ;  /* 0x00000020310c7223 */ /* 0x000fc40000000010 */
[----:B------:R-:W1:Y:S01]  /*0ab0*/  LDC.64 R48, c[0x0][0x260] ;  /* 0x00009800ff307b82 */ /* 0x000e620000000a00 */
[----:B------:R-:W-:Y:S01]  /*0ac0*/  @!P4 FMUL R5, R5, 16777216 ;  /* 0x4b8000000505c820 */ /* 0x000fe20000400000 */
[----:B------:R-:W5:Y:S01]  /*0ad0*/  MUFU.RCP R35, R6 ;  /* 0x0000000600237308 */ /* 0x000f620000001000 */
[----:B------:R-:W-:Y:S01]  /*0ae0*/  @!P5 FMUL R4, R4, 16777216 ;  /* 0x4b8000000404d820 */ /* 0x000fe20000400000 */
[----:B0-----:R-:W-:Y:S01]  /*0af0*/  FMUL R37, R34, R37 ;  /* 0x0000002522257220 */ /* 0x001fe20000400000 */
[----:B------:R-:W-:Y:S01]  /*0b00*/  FFMA R16, R7, R32, R16 ;  /* 0x0000002007107223 */ /* 0x000fe20000000010 */
[----:B------:R-:W-:-:S04]  /*0b10*/  FSEL R32, R50, 1, P3 ;  /* 0x3f80000032207808 */ /* 0x000fc80001800000 */
[----:B------:R0:W5:Y:S01]  /*0b20*/  MUFU.RCP R36, R5 ;  /* 0x0000000500247308 */ /* 0x0001620000001000 */
[----:B------:R-:W-:-:S07]  /*0b30*/  FSEL R7, R50, 1, P1 ;  /* 0x3f80000032077808 */ /* 0x000fce0000800000 */
[----:B------:R-:W1:Y:S01]  /*0b40*/  MUFU.RCP R34, R4 ;  /* 0x0000000400227308 */ /* 0x000e620000001000 */
[----:B0-----:R-:W-:Y:S01]  /*0b50*/  FSEL R5, R50, 1, P6 ;  /* 0x3f80000032057808 */ /* 0x001fe20003000000 */
[----:B------:R-:W-:Y:S01]  /*0b60*/  @!P2 FMUL R32, R32, 16777216 ;  /* 0x4b8000002020a820 */ /* 0x000fe20000400000 */
[----:B------:R-:W-:Y:S01]  /*0b70*/  SHF.L.U32 R17, R3, 0x2, RZ ;  /* 0x0000000203117819 */ /* 0x000fe200000006ff */
[----:B------:R-:W-:Y:S02]  /*0b80*/  @!P4 FMUL R7, R7, 16777216 ;  /* 0x4b8000000707c820 */ /* 0x000fe40000400000 */
[----:B-----5:R-:W-:Y:S01]  /*0b90*/  FMUL R35, R35, R32 ;  /* 0x0000002023237220 */ /* 0x020fe20000400000 */
[----:B------:R-:W-:Y:S01]  /*0ba0*/  @!P5 FMUL R5, R5, 16777216 ;  /* 0x4b8000000505d820 */ /* 0x000fe20000400000 */
[----:B------:R-:W-:Y:S01]  /*0bb0*/  LOP3.LUT R32, R0, 0x1c, R17, 0xf8, !PT ;  /* 0x0000001c00207812 */ /* 0x000fe200078ef811 */
[----:B------:R-:W-:Y:S01]  /*0bc0*/  FMUL R36, R36, R7 ;  /* 0x0000000724247220 */ /* 0x000fe20000400000 */
[----:B------:R-:W-:-:S03]  /*0bd0*/  CS2R R6, SRZ ;  /* 0x0000000000067805 */ /* 0x000fc6000001ff00 */
[----:B-1----:R-:W-:-:S04]  /*0be0*/  IMAD.WIDE R48, R32, 0x4, R48 ;  /* 0x0000000420307825 */ /* 0x002fc800078e0230 */
[----:B------:R-:W-:Y:S01]  /*0bf0*/  FMUL R34, R34, R5 ;  /* 0x0000000522227220 */ /* 0x000fe20000400000 */
[----:B------:R-:W-:-:S06]  /*0c00*/  CS2R R4, SRZ ;  /* 0x0000000000047805 */ /* 0x000fcc000001ff00 */
[----:B------:R0:W5:Y:S02]  /*0c10*/  @!P0 LDG.E.EL.128 R4, desc[UR6][R48.64] ;  /* 0x0000000630048981 */ /* 0x000164000c2e1d00 */
[----:B0-----:R-:W0:Y:S02]  /*0c20*/  LDC.64 R48, c[0x0][0x268] ;  /* 0x00009a00ff307b82 */ /* 0x001e240000000a00 */
[----:B0-----:R-:W-:-:S04]  /*0c30*/  IMAD.WIDE R48, R32, 0x4, R48 ;  /* 0x0000000420307825 */ /* 0x001fc800078e0230 */
[----:B----4-:R-:W-:Y:S01]  /*0c40*/  FADD R20, R8, R20 ;  /* 0x0000001408147221 */ /* 0x010fe20000000000 */
[----:B------:R-:W-:Y:S01]  /*0c50*/  FADD R23, R11, R23 ;  /* 0x000000170b177221 */ /* 0x000fe20000000000 */
[----:B------:R-:W-:Y:S01]  /*0c60*/  FADD R22, R10, R22 ;  /* 0x000000160a167221 */ /* 0x000fe20000000000 */
[----:B------:R-:W-:Y:S01]  /*0c70*/  FADD R21, R9, R21 ;  /* 0x0000001509157221 */ /* 0x000fe20000000000 */
[----:B---3--:R-:W-:Y:S01]  /*0c80*/  FADD R28, R8, R28 ;  /* 0x0000001c081c7221 */ /* 0x008fe20000000000 */
[----:B--2---:R-:W-:Y:S01]  /*0c90*/  FADD R8, R20, -R24 ;  /* 0x8000001814087221 */ /* 0x004fe20000000000 */
[----:B------:R-:W-:Y:S01]  /*0ca0*/  FADD R31, R11, R31 ;  /* 0x0000001f0b1f7221 */ /* 0x000fe20000000000 */
[----:B------:R-:W-:Y:S01]  /*0cb0*/  FADD R30, R10, R30 ;  /* 0x0000001e0a1e7221 */ /* 0x000fe20000000000 */
[----:B------:R-:W-:Y:S01]  /*0cc0*/  FADD R29, R9, R29 ;  /* 0x0000001d091d7221 */ /* 0x000fe20000000000 */
[----:B------:R-:W-:Y:S01]  /*0cd0*/  FMUL R51, R8, R37 ;  /* 0x0000002508337220 */ /* 0x000fe20000400000 */
[----:B------:R-:W-:-:S02]  /*0ce0*/  CS2R R8, SRZ ;  /* 0x0000000000087805 */ /* 0x000fc4000001ff00 */
[----:B------:R-:W-:-:S06]  /*0cf0*/  CS2R R10, SRZ ;  /* 0x00000000000a7805 */ /* 0x000fcc000001ff00 */
[----:B------:R0:W5:Y:S01]  /*0d00*/  @!P0 LDG.E.EL.128 R8, desc[UR6][R48.64] ;  /* 0x0000000630088981 */ /* 0x000162000c2e1d00 */
[----:B------:R-:W-:Y:S01]  /*0d10*/  FADD R24, R28, -R24 ;  /* 0x800000181c187221 */ /* 0x000fe20000000000 */
[--C-:B------:R-:W-:Y:S01]  /*0d20*/  FADD R55, R21, -R25.reuse ;  /* 0x8000001915377221 */ /* 0x100fe20000000000 */
[----:B------:R-:W-:Y:S02]  /*0d30*/  FADD R25, R29, -R25 ;  /* 0x800000191d197221 */ /* 0x000fe40000000000 */
[----:B------:R-:W-:Y:S01]  /*0d40*/  FMUL R37, R24, R37 ;  /* 0x0000002518257220 */ /* 0x000fe20000400000 */
[-C--:B------:R-:W-:Y:S01]  /*0d50*/  FMUL R24, R55, R36.reuse ;  /* 0x0000002437187220 */ /* 0x080fe20000400000 */
[----:B------:R-:W-:Y:S01]  /*0d60*/  FMUL R36, R25, R36 ;  /* 0x0000002419247220 */ /* 0x000fe20000400000 */
[----:B0-----:R-:W-:Y:S02]  /*0d70*/  SHF.R.U32.HI R49, RZ, 0x3, R3 ;  /* 0x00000003ff317819 */ /* 0x001fe40000011603 */
[----:B------:R-:W-:-:S02]  /*0d80*/  SHF.R.S32.HI R55, RZ, 0x1a, R54 ;  /* 0x0000001aff377819 */ /* 0x000fc40000011436 */
[----:B------:R-:W-:Y:S02]  /*0d90*/  SGXT.U32 R49, R49, 0x4 ;  /* 0x000000043131781a */ /* 0x000fe40000000000 */
[----:B------:R-:W-:Y:S01]  /*0da0*/  SGXT R55, R55, 0x1 ;  /* 0x000000013737781a */ /* 0x000fe20000000200 */
[-CC-:B-----5:R-:W-:Y:S01]  /*0db0*/  FFMA R25, R51, R4.reuse, R8.reuse ;  /* 0x0000000433197223 */ /* 0x1a0fe20000000008 */
[----:B------:R-:W-:Y:S01]  /*0dc0*/  FFMA R37, R37, R4, R8 ;  /* 0x0000000425257223 */ /* 0x000fe20000000008 */
[-CC-:B------:R-:W-:Y:S01]  /*0dd0*/  FFMA R8, R24, R5.reuse, R9.reuse ;  /* 0x0000000518087223 */ /* 0x180fe20000000009 */
[----:B------:R-:W-:Y:S01]  /*0de0*/  FFMA R36, R36, R5, R9 ;  /* 0x0000000524247223 */ /* 0x000fe20000000009 */
[--C-:B------:R-:W-:Y:S01]  /*0df0*/  FADD R4, R22, -R26.reuse ;  /* 0x8000001a16047221 */ /* 0x100fe20000000000 */
[--C-:B------:R-:W-:Y:S01]  /*0e00*/  FADD R5, R23, -R27.reuse ;  /* 0x8000001b17057221 */ /* 0x100fe20000000000 */
[----:B------:R-:W-:Y:S01]  /*0e10*/  FADD R26, R30, -R26 ;  /* 0x8000001a1e1a7221 */ /* 0x000fe20000000000 */
[----:B------:R-:W-:Y:S01]  /*0e20*/  FADD R27, R31, -R27 ;  /* 0x8000001b1f1b7221 */ /* 0x000fe20000000000 */
[-C--:B------:R-:W-:Y:S01]  /*0e30*/  FMUL R9, R4, R35.reuse ;  /* 0x0000002304097220 */ /* 0x080fe20000400000 */
[-C--:B------:R-:W-:Y:S01]  /*0e40*/  FMUL R4, R5, R34.reuse ;  /* 0x0000002205047220 */ /* 0x080fe20000400000 */
[----:B------:R-:W-:Y:S01]  /*0e50*/  FMUL R35, R26, R35 ;  /* 0x000000231a237220 */ /* 0x000fe20000400000 */
[----:B------:R-:W-:-:S02]  /*0e60*/  FMUL R34, R27, R34 ;  /* 0x000000221b227220 */ /* 0x000fc40000400000 */
[----:B------:R-:W0:Y:S01]  /*0e70*/  LDC.64 R26, c[0x0][0x270] ;  /* 0x00009c00ff1a7b82 */ /* 0x000e220000000a00 */
[--C-:B------:R-:W-:Y:S01]  /*0e80*/  FFMA R54, R4, R7, R11.reuse ;  /* 0x0000000704367223 */ /* 0x100fe2000000000b */
[----:B------:R-:W-:Y:S01]  /*0e90*/  LOP3.LUT R4, R2, R49, RZ, 0xfc, !PT ;  /* 0x0000003102047212 */ /* 0x000fe200078efcff */
[-CC-:B------:R-:W-:Y:S01]  /*0ea0*/  FFMA R9, R9, R6.reuse, R10.reuse ;  /* 0x0000000609097223 */ /* 0x180fe2000000000a */
[----:B------:R-:W-:Y:S02]  /*0eb0*/  FFMA R48, R35, R6, R10 ;  /* 0x0000000623307223 */ /* 0x000fe4000000000a */
[----:B------:R-:W-:Y:S01]  /*0ec0*/  LEA.HI R4, R55, R4, RZ, 0xc ;  /* 0x0000000437047211 */ /* 0x000fe200078f60ff */
[----:B------:R-:W-:Y:S01]  /*0ed0*/  FFMA R51, R34, R7, R11 ;  /* 0x0000000722337223 */ /* 0x000fe2000000000b */
[----:B------:R-:W-:Y:S02]  /*0ee0*/  LOP3.LUT R6, R2, 0x10, R49, 0xfe, !PT ;  /* 0x0000001002067812 */ /* 0x000fe400078efe31 */
[----:B------:R-:W-:-:S02]  /*0ef0*/  SHF.R.S32.HI R11, RZ, 0xc, R4 ;  /* 0x0000000cff0b7819 */ /* 0x000fc40000011404 */
[----:B------:R-:W-:Y:S02]  /*0f00*/  LEA.HI R6, R55, R6, RZ, 0xc ;  /* 0x0000000637067211 */ /* 0x000fe400078f60ff */
[----:B------:R-:W-:Y:S02]  /*0f10*/  LEA R11, R11, R32, 0x9 ;  /* 0x000000200b0b7211 */ /* 0x000fe400078e48ff */
[----:B------:R-:W-:Y:S02]  /*0f20*/  CS2R R4, SRZ ;  /* 0x0000000000047805 */ /* 0x000fe4000001ff00 */
[----:B------:R-:W-:Y:S02]  /*0f30*/  SHF.R.S32.HI R35, RZ, 0xc, R6 ;  /* 0x0000000cff237819 */ /* 0x000fe40000011406 */
[----:B------:R-:W-:Y:S01]  /*0f40*/  CS2R R6, SRZ ;  /* 0x0000000000067805 */ /* 0x000fe2000001ff00 */
[----:B0-----:R-:W-:-:S05]  /*0f50*/  IMAD.WIDE R10, R11, 0x4, R26 ;  /* 0x000000040b0a7825 */ /* 0x001fca00078e021a */
[----:B------:R0:W2:Y:S02]  /*0f60*/  @!P0 LDG.E.EL.128 R4, desc[UR6][R10.64] ;  /* 0x000000060a048981 */ /* 0x0000a4000c2e1d00 */
[----:B0-----:R-:W0:Y:S01]  /*0f70*/  LDC.64 R10, c[0x0][0x278] ;  /* 0x00009e00ff0a7b82 */ /* 0x001e220000000a00 */
[----:B------:R-:W-:Y:S01]  /*0f80*/  LEA R35, R35, R32, 0x9 ;  /* 0x0000002023237211 */ /* 0x000fe200078e48ff */
[----:B------:R-:W-:Y:S01]  /*0f90*/  FADD R18, R18, R9 ;  /* 0x0000000912127221 */ /* 0x000fe20000000000 */
[----:B--2---:R-:W-:-:S04]  /*0fa0*/  FADD R4, RZ, -R4 ;  /* 0x80000004ff047221 */ /* 0x004fc80000000000 */
[----:B------:R-:W-:-:S05]  /*0fb0*/  FMUL R34, R4, 1.4426950216293334961 ;  /* 0x3fb8aa3b04227820 */ /* 0x000fca0000400000 */
[----:B------:R-:W-:-:S13]  /*0fc0*/  FSETP.GEU.AND P1, PT, R34, -126, PT ;  /* 0xc2fc00002200780b */ /* 0x000fda0003f2e000 */
[----:B------:R-:W-:-:S04]  /*0fd0*/  @!P1 FMUL R34, R34, 0.5 ;  /* 0x3f00000022229820 */ /* 0x000fc80000400000 */
[----:B------:R-:W1:Y:S02]  /*0fe0*/  MUFU.EX2 R4, R34 ;  /* 0x0000002200047308 */ /* 0x000e640000000800 */
[----:B-1----:R-:W-:-:S04]  /*0ff0*/  @!P1 FMUL R4, R4, R4 ;  /* 0x0000000404049220 */ /* 0x002fc80000400000 */
[----:B------:R-:W-:-:S05]  /*1000*/  FADD R4, R4, 1 ;  /* 0x3f80000004047421 */ /* 0x000fca0000000000 */
[----:B------:R-:W-:-:S13]  /*1010*/  FSETP.GT.AND P1, PT, R4, 8.50705917302346158658e+37, PT ;  /* 0x7e8000000400780b */ /* 0x000fda0003f24000 */
[----:B------:R-:W-:-:S04]  /*1020*/  @P1 FMUL R4, R4, 0.25 ;  /* 0x3e80000004041820 */ /* 0x000fc80000400000 */
[----:B------:R1:W2:Y:S01]  /*1030*/  MUFU.RCP R24, R4 ;  /* 0x0000000400187308 */ /* 0x0002a20000001000 */
[----:B------:R-:W-:Y:S01]  /*1040*/  FSEL R9, R50, 1, P1 ;  /* 0x3f80000032097808 */ /* 0x000fe20000800000 */
[----:B-1----:R-:W-:Y:S01]  /*1050*/  FADD R4, R33, R8 ;  /* 0x0000000821047221 */ /* 0x002fe20000000000 */
[----:B------:R-:W-:-:S04]  /*1060*/  IMAD.WIDE R32, R35, 0x4, R26 ;  /* 0x0000000423207825 */ /* 0x000fc800078e021a */
[----:B0-----:R-:W-:-:S04]  /*1070*/  IMAD.WIDE R26, R52, 0x4, R10 ;  /* 0x00000004341a7825 */ /* 0x001fc800078e020a */
[----:B--2---:R-:W-:Y:S01]  /*1080*/  FMUL R24, R24, R9 ;  /* 0x0000000918187220 */ /* 0x004fe20000400000 */
[----:B------:R-:W-:Y:S01]  /*1090*/  CS2R R8, SRZ ;  /* 0x0000000000087805 */ /* 0x000fe2000001ff00 */
[----:B------:R-:W-:Y:S01]  /*10a0*/  IMAD.WIDE R52, R53, 0x4, R10 ;  /* 0x0000000435347825 */ /* 0x000fe200078e020a */
[----:B------:R-:W-:-:S06]  /*10b0*/  CS2R R10, SRZ ;  /* 0x00000000000a7805 */ /* 0x000fcc000001ff00 */
[----:B------:R0:W2:Y:S01]  /*10c0*/  @!P0 LDG.E.EL.128 R8, desc[UR6][R26.64] ;  /* 0x000000061a088981 */ /* 0x0000a2000c2e1d00 */
[----:B------:R-:W-:-:S04]  /*10d0*/  FADD R5, RZ, -R5 ;  /* 0x80000005ff057221 */ /* 0x000fc80000000000 */
[----:B------:R-:W-:-:S05]  /*10e0*/  FMUL R5, R5, 1.4426950216293334961 ;  /* 0x3fb8aa3b05057820 */ /* 0x000fca0000400000 */
[----:B------:R-:W-:Y:S01]  /*10f0*/  FSETP.GEU.AND P1, PT, R5, -126, PT ;  /* 0xc2fc00000500780b */ /* 0x000fe20003f2e000 */
[----:B------:R-:W-:-:S12]  /*1100*/  FADD R25, R16, R25 ;  /* 0x0000001910197221 */ /* 0x000fd80000000000 */
[----:B------:R-:W-:-:S04]  /*1110*/  @!P1 FMUL R5, R5, 0.5 ;  /* 0x3f00000005059820 */ /* 0x000fc80000400000 */
[----:B------:R-:W1:Y:S02]  /*1120*/  MUFU.EX2 R16, R5 ;  /* 0x0000000500107308 */ /* 0x000e640000000800 */
[----:B-1----:R-:W-:-:S04]  /*1130*/  @!P1 FMUL R16, R16, R16 ;  /* 0x0000001010109220 */ /* 0x002fc80000400000 */
[----:B------:R-:W-:-:S05]  /*1140*/  FADD R16, R16, 1 ;  /* 0x3f80000010107421 */ /* 0x000fca0000000000 */
[----:B------:R-:W-:-:S13]  /*1150*/  FSETP.GT.AND P1, PT, R16, 8.50705917302346158658e+37, PT ;  /* 0x7e8000001000780b */ /* 0x000fda0003f24000 */
[----:B------:R-:W-:-:S06]  /*1160*/  @P1 FMUL R16, R16, 0.25 ;  /* 0x3e80000010101820 */ /* 0x000fcc0000400000 */
[----:B------:R-:W1:Y:S01]  /*1170*/  MUFU.RCP R16, R16 ;  /* 0x0000001000107308 */ /* 0x000e620000001000 */
[----:B0-----:R-:W-:Y:S01]  /*1180*/  CS2R R26, SRZ ;  /* 0x00000000001a7805 */ /* 0x001fe2000001ff00 */
[----:B--2---:R-:W-:Y:S01]  /*1190*/  FFMA R8, R24, R8, R25 ;  /* 0x0000000818087223 */ /* 0x004fe20000000019 */
[----:B------:R-:W-:-:S05]  /*11a0*/  FSEL R25, R50, 1, P1 ;  /* 0x3f80000032197808 */ /* 0x000fca0000800000 */
[----:B-1----:R-:W-:Y:S01]  /*11b0*/  FMUL R35, R16, R25 ;  /* 0x0000001910237220 */ /* 0x002fe20000400000 */
[----:B------:R-:W-:-:S06]  /*11c0*/  CS2R R24, SRZ ;  /* 0x0000000000187805 */ /* 0x000fcc000001ff00 */
[----:B------:R0:W2:Y:S01]  /*11d0*/  @!P0 LDG.E.EL.128 R24, desc[UR6][R32.64] ;  /* 0x0000000620188981 */ /* 0x0000a2000c2e1d00 */
[----:B------:R-:W-:Y:S01]  /*11e0*/  FFMA R4, R35, R9, R4 ;  /* 0x0000000923047223 */ /* 0x000fe20000000004 */
[----:B------:R-:W-:Y:S02]  /*11f0*/  CS2R R34, SRZ ;  /* 0x0000000000227805 */ /* 0x000fe4000001ff00 */
[----:B0-----:R-:W-:-:S06]  /*1200*/  CS2R R32, SRZ ;  /* 0x0000000000207805 */ /* 0x001fcc000001ff00 */
[----:B------:R-:W3:Y:S01]  /*1210*/  @!P0 LDG.E.EL.128 R32, desc[UR6][R52.64] ;  /* 0x0000000634208981 */ /* 0x000ee2000c2e1d00 */
[----:B------:R-:W-:Y:S01]  /*1220*/  FADD R6, RZ, -R6 ;  /* 0x80000006ff067221 */ /* 0x000fe20000000000 */
[----:B------:R-:W-:Y:S01]  /*1230*/  FADD R7, RZ, -R7 ;  /* 0x80000007ff077221 */ /* 0x000fe20000000000 */
[----:B------:R-:W-:Y:S01]  /*1240*/  FADD R54, R19, R54 ;  /* 0x0000003613367221 */ /* 0x000fe20000000000 */
[----:B------:R-:W-:Y:S01]  /*1250*/  FADD R37, R12, R37 ;  /* 0x000000250c257221 */ /* 0x000fe20000000000 */
[----:B------:R-:W-:Y:S01]  /*1260*/  FMUL R5, R6, 1.4426950216293334961 ;  /* 0x3fb8aa3b06057820 */ /* 0x000fe20000400000 */
[----:B------:R-:W-:Y:S01]  /*1270*/  FADD R36, R13, R36 ;  /* 0x000000240d247221 */ /* 0x000fe20000000000 */
[----:B------:R-:W-:Y:S01]  /*1280*/  FADD R15, R15, R48 ;  /* 0x000000300f0f7221 */ /* 0x000fe20000000000 */
[----:B------:R-:W-:Y:S01]  /*1290*/  FADD R14, R14, R51 ;  /* 0x000000330e0e7221 */ /* 0x000fe20000000000 */
[----:B------:R-:W0:Y:S01]  /*12a0*/  S2UR UR5, SR_CgaCtaId ;  /* 0x00000000000579c3 */ /* 0x000e220000008800 */
[----:B------:R-:W-:Y:S01]  /*12b0*/  FSETP.GEU.AND P1, PT, R5, -126, PT ;  /* 0xc2fc00000500780b */ /* 0x000fe20003f2e000 */
[----:B------:R-:W-:-:S06]  /*12c0*/  FMUL R6, R7, 1.4426950216293334961 ;  /* 0x3fb8aa3b07067820 */ /* 0x000fcc0000400000 */
[----:B------:R-:W-:Y:S01]  /*12d0*/  BAR.SYNC.DEFER_BLOCKING 0x0 ;  /* 0x0000000000007b1d */ /* 0x000fe20000010000 */
[----:B------:R-:W-:-:S05]  /*12e0*/  FSETP.GEU.AND P6, PT, R6, -126, PT ;  /* 0xc2fc00000600780b */ /* 0x000fca0003fce000 */
[----:B------:R-:W-:-:S06]  /*12f0*/  @!P1 FMUL R5, R5, 0.5 ;  /* 0x3f00000005059820 */ /* 0x000fcc0000400000 */
[----:B------:R-:W1:Y:S02]  /*1300*/  MUFU.EX2 R5, R5 ;  /* 0x0000000500057308 */ /* 0x000e640000000800 */
[----:B------:R-:W-:-:S06]  /*1310*/  @!P6 FMUL R6, R6, 0.5 ;  /* 0x3f0000000606e820 */ /* 0x000fcc0000400000 */
[----:B------:R-:W4:Y:S01]  /*1320*/  MUFU.EX2 R6, R6 ;  /* 0x0000000600067308 */ /* 0x000f220000000800 */
[----:B-1----:R-:W-:-:S04]  /*1330*/  @!P1 FMUL R5, R5, R5 ;  /* 0x0000000505059220 */ /* 0x002fc80000400000 */
[----:B------:R-:W-:Y:S01]  /*1340*/  FADD R5, R5, 1 ;  /* 0x3f80000005057421 */ /* 0x000fe20000000000 */
[----:B----4-:R-:W-:-:S04]  /*1350*/  @!P6 FMUL R6, R6, R6 ;  /* 0x000000060606e220 */ /* 0x010fc80000400000 */
[----:B------:R-:W-:Y:S01]  /*1360*/  FSETP.GT.AND P1, PT, R5, 8.50705917302346158658e+37, PT ;  /* 0x7e8000000500780b */ /* 0x000fe20003f24000 */
[----:B------:R-:W-:-:S12]  /*1370*/  FADD R6, R6, 1 ;  /* 0x3f80000006067421 */ /* 0x000fd80000000000 */
[----:B------:R-:W-:-:S06]  /*1380*/  @P1 FMUL R5, R5, 0.25 ;  /* 0x3e80000005051820 */ /* 0x000fcc0000400000 */
[----:B------:R-:W-:Y:S01]  /*1390*/  MUFU.RCP R5, R5 ;  /* 0x0000000500057308 */ /* 0x000fe20000001000 */
[----:B------:R-:W-:Y:S02]  /*13a0*/  UMOV UR4, 0x400 ;  /* 0x0000040000047882 */ /* 0x000fe40000000000 */
[----:B0-----:R-:W-:Y:S01]  /*13b0*/  UPRMT UR4, UR5, 0x654, UR4 ;  /* 0x0000065405047896 */ /* 0x001fe20008000004 */
[----:B------:R-:W-:Y:S04]  /*13c0*/  @!P0 STG.E.128 desc[UR6][R58.64], R44 ;  /* 0x0000002c3a008986 */ /* 0x000fe8000c101d06 */
[----:B------:R-:W-:Y:S01]  /*13d0*/  @!P0 STG.E.128 desc[UR6][R56.64], R40 ;  /* 0x0000002838008986 */ /* 0x000fe2000c101d06 */
[----:B------:R-:W-:Y:S01]  /*13e0*/  BAR.SYNC.DEFER_BLOCKING 0x0 ;  /* 0x0000000000007b1d */ /* 0x000fe20000010000 */
[----:B--2---:R-:W-:Y:S01]  /*13f0*/  FADD R24, RZ, -R24 ;  /* 0x80000018ff187221 */ /* 0x004fe20000000000 */
[----:B------:R-:W-:Y:S01]  /*1400*/  FADD R25, RZ, -R25 ;  /* 0x80000019ff197221 */ /* 0x000fe20000000000 */
[----:B------:R-:W-:-:S02]  /*1410*/  FADD R26, RZ, -R26 ;  /* 0x8000001aff1a7221 */ /* 0x000fc40000000000 */
[----:B------:R-:W-:Y:S01]  /*1420*/  FMUL R7, R24, 1.4426950216293334961 ;  /* 0x3fb8aa3b18077820 */ /* 0x000fe20000400000 */
[----:B------:R-:W-:Y:S01]  /*1430*/  FMUL R19, R25, 1.4426950216293334961 ;  /* 0x3fb8aa3b19137820 */ /* 0x000fe20000400000 */
[----:B------:R-:W-:Y:S01]  /*1440*/  FMUL R9, R26, 1.4426950216293334961 ;  /* 0x3fb8aa3b1a097820 */ /* 0x000fe20000400000 */
[----:B------:R-:W-:Y:S02]  /*1450*/  FADD R27, RZ, -R27 ;  /* 0x8000001bff1b7221 */ /* 0x000fe40000000000 */
[----:B------:R-:W-:Y:S02]  /*1460*/  FSETP.GEU.AND P2, PT, R7, -126, PT ;  /* 0xc2fc00000700780b */ /* 0x000fe40003f4e000 */
[----:B------:R-:W-:Y:S01]  /*1470*/  FSETP.GEU.AND P5, PT, R19, -126, PT ;  /* 0xc2fc00001300780b */ /* 0x000fe20003fae000 */
[----:B------:R-:W-:Y:S01]  /*1480*/  FMUL R16, R27, 1.4426950216293334961 ;  /* 0x3fb8aa3b1b107820 */ /* 0x000fe20000400000 */
[----:B------:R-:W-:-:S04]  /*1490*/  FSETP.GEU.AND P4, PT, R9, -126, PT ;  /* 0xc2fc00000900780b */ /* 0x000fc80003f8e000 */
[----:B------:R-:W-:-:S05]  /*14a0*/  FSETP.GEU.AND P3, PT, R16, -126, PT ;  /* 0xc2fc00001000780b */ /* 0x000fca0003f6e000 */
[----:B------:R-:W-:Y:S02]  /*14b0*/  @!P2 FMUL R7, R7, 0.5 ;  /* 0x3f0000000707a820 */ /* 0x000fe40000400000 */
[----:B------:R-:W-:Y:S02]  /*14c0*/  @!P5 FMUL R19, R19, 0.5 ;  /* 0x3f0000001313d820 */ /* 0x000fe40000400000 */
[----:B------:R-:W-:Y:S02]  /*14d0*/  @!P4 FMUL R9, R9, 0.5 ;  /* 0x3f0000000909c820 */ /* 0x000fe40000400000 */
[----:B------:R-:W0:Y:S02]  /*14e0*/  MUFU.EX2 R7, R7 ;  /* 0x0000000700077308 */ /* 0x000e240000000800 */
[----:B------:R-:W-:-:S06]  /*14f0*/  @!P3 FMUL R16, R16, 0.5 ;  /* 0x3f0000001010b820 */ /* 0x000fcc0000400000 */
[----:B------:R-:W1:Y:S08]  /*1500*/  MUFU.EX2 R19, R19 ;  /* 0x0000001300137308 */ /* 0x000e700000000800 */
[----:B------:R-:W2:Y:S01]  /*1510*/  MUFU.EX2 R9, R9 ;  /* 0x0000000900097308 */ /* 0x000ea20000000800 */
[----:B0-----:R-:W-:-:S07]  /*1520*/  @!P2 FMUL R7, R7, R7 ;  /* 0x000000070707a220 */ /* 0x001fce0000400000 */
[----:B------:R-:W0:Y:S01]  /*1530*/  MUFU.EX2 R16, R16 ;  /* 0x0000001000107308 */ /* 0x000e220000000800 */
[----:B------:R-:W-:Y:S01]  /*1540*/  FSETP.GT.AND P2, PT, R6, 8.50705917302346158658e+37, PT ;  /* 0x7e8000000600780b */ /* 0x000fe20003f44000 */
[----:B-1----:R-:W-:Y:S01]  /*1550*/  @!P5 FMUL R19, R19, R19 ;  /* 0x000000131313d220 */ /* 0x002fe20000400000 */
[----:B------:R-:W-:Y:S01]  /*1560*/  FADD R25, R7, 1 ;  /* 0x3f80000007197421 */ /* 0x000fe20000000000 */
[----:B------:R-:W-:Y:S01]  /*1570*/  FADD R7, RZ, -R8 ;  /* 0x80000008ff077221 */ /* 0x000fe20000000000 */
[----:B--2---:R-:W-:Y:S01]  /*1580*/  @!P4 FMUL R9, R9, R9 ;  /* 0x000000090909c220 */ /* 0x004fe20000400000 */
[----:B------:R-:W-:Y:S02]  /*1590*/  FADD R24, R19, 1 ;  /* 0x3f80000013187421 */ /* 0x000fe40000000000 */
[----:B------:R-:W-:Y:S01]  /*15a0*/  FMUL R7, R7, 1.4426950216293334961 ;  /* 0x3fb8aa3b07077820 */ /* 0x000fe20000400000 */
[----:B------:R-:W-:Y:S01]  /*15b0*/  FADD R19, R9, 1 ;  /* 0x3f80000009137421 */ /* 0x000fe20000000000 */
[----:B------:R-:W-:Y:S01]  /*15c0*/  FSETP.GT.AND P5, PT, R25, 8.50705917302346158658e+37, PT ;  /* 0x7e8000001900780b */ /* 0x000fe20003fa4000 */
[----:B0-----:R-:W-:Y:S01]  /*15d0*/  @!P3 FMUL R16, R16, R16 ;  /* 0x000000101010b220 */ /* 0x001fe20000400000 */
[----:B------:R-:W-:-:S02]  /*15e0*/  FSETP.GT.AND P6, PT, R24, 8.50705917302346158658e+37, PT ;  /* 0x7e8000001800780b */ /* 0x000fc40003fc4000 */
[----:B------:R-:W-:Y:S01]  /*15f0*/  @P2 FMUL R6, R6, 0.25 ;  /* 0x3e80000006062820 */ /* 0x000fe20000400000 */
[----:B------:R-:W-:Y:S01]  /*1600*/  FSETP.GT.AND P4, PT, R19, 8.50705917302346158658e+37, PT ;  /* 0x7e8000001300780b */ /* 0x000fe20003f84000 */
[----:B------:R-:W-:Y:S01]  /*1610*/  FADD R12, R16, 1 ;  /* 0x3f800000100c7421 */ /* 0x000fe20000000000 */
[----:B------:R-:W-:Y:S02]  /*1620*/  FSEL R16, R50, 1, P1 ;  /* 0x3f80000032107808 */ /* 0x000fe40000800000 */
[----:B------:R-:W-:Y:S01]  /*1630*/  FSETP.GEU.AND P1, PT, R7, -126, PT ;  /* 0xc2fc00000700780b */ /* 0x000fe20003f2e000 */
[----:B------:R-:W0:Y:S01]  /*1640*/  MUFU.RCP R6, R6 ;  /* 0x0000000600067308 */ /* 0x000e220000001000 */
[----:B------:R-:W-:Y:S02]  /*1650*/  FSETP.GT.AND P3, PT, R12, 8.50705917302346158658e+37, PT ;  /* 0x7e8000000c00780b */ /* 0x000fe40003f64000 */
[----:B------:R-:W-:Y:S01]  /*1660*/  @P5 FMUL R25, R25, 0.25 ;  /* 0x3e80000019195820 */ /* 0x000fe20000400000 */
[----:B------:R-:W-:Y:S01]  /*1670*/  FMUL R5, R5, R16 ;  /* 0x0000001005057220 */ /* 0x000fe20000400000 */
[----:B------:R-:W-:-:S03]  /*1680*/  @P6 FMUL R24, R24, 0.25 ;  /* 0x3e80000018186820 */ /* 0x000fc60000400000 */
[----:B------:R-:W-:Y:S01]  /*1690*/  @P4 FMUL R19, R19, 0.25 ;  /* 0x3e80000013134820 */ /* 0x000fe20000400000 */
[----:B------:R-:W1:Y:S01]  /*16a0*/  MUFU.RCP R9, R25 ;  /* 0x0000001900097308 */ /* 0x000e620000001000 */
[----:B------:R-:W-:Y:S02]  /*16b0*/  FFMA R10, R5, R10, R18 ;  /* 0x0000000a050a7223 */ /* 0x000fe40000000012 */
[----:B------:R-:W-:Y:S01]  /*16c0*/  @!P1 FMUL R7, R7, 0.5 ;  /* 0x3f00000007079820 */ /* 0x000fe20000400000 */
[----:B------:R-:W-:Y:S01]  /*16d0*/  FSEL R13, R50, 1, P2 ;  /* 0x3f800000320d7808 */ /* 0x000fe20001000000 */
[----:B------:R-:W-:-:S03]  /*16e0*/  FADD R5, RZ, -R4 ;  /* 0x80000004ff057221 */ /* 0x000fc60000000000 */
[----:B------:R-:W2:Y:S01]  /*16f0*/  MUFU.RCP R24, R24 ;  /* 0x0000001800187308 */ /* 0x000ea20000001000 */
[----:B------:R-:W-:Y:S01]  /*1700*/  @P3 FMUL R12, R12, 0.25 ;  /* 0x3e8000000c0c3820 */ /* 0x000fe20000400000 */
[----:B------:R-:W-:Y:S01]  /*1710*/  FMUL R5, R5, 1.4426950216293334961 ;  /* 0x3fb8aa3b05057820 */ /* 0x000fe20000400000 */
[----:B0-----:R-:W-:-:S05]  /*1720*/  FMUL R13, R6, R13 ;  /* 0x0000000d060d7220 */ /* 0x001fca0000400000 */
[----:B------:R-:W0:Y:S01]  /*1730*/  MUFU.RCP R19, R19 ;  /* 0x0000001300137308 */ /* 0x000e220000001000 */
[----:B------:R-:W-:Y:S01]  /*1740*/  FSEL R6, R50, 1, P5 ;  /* 0x3f80000032067808 */ /* 0x000fe20002800000 */
[----:B------:R-:W-:-:S06]  /*1750*/  FFMA R11, R13, R11, R54 ;  /* 0x0000000b0d0b7223 */ /* 0x000fcc0000000036 */
[----:B------:R-:W4:Y:S01]  /*1760*/  MUFU.EX2 R7, R7 ;  /* 0x0000000700077308 */ /* 0x000f220000000800 */
[----:B------:R-:W-:Y:S02]  /*1770*/  FSETP.GEU.AND P2, PT, R5, -126, PT ;  /* 0xc2fc00000500780b */ /* 0x000fe40003f4e000 */
[C---:B------:R-:W-:Y:S01]  /*1780*/  FSEL R13, R50.reuse, 1, P6 ;  /* 0x3f800000320d7808 */ /* 0x040fe20003000000 */
[----:B-1----:R-:W-:Y:S01]  /*1790*/  FMUL R18, R9, R6 ;  /* 0x0000000609127220 */ /* 0x002fe20000400000 */
[----:B------:R-:W-:-:S03]  /*17a0*/  FSEL R16, R50, 1, P4 ;  /* 0x3f80000032107808 */ /* 0x000fc60002000000 */
[----:B------:R-:W1:Y:S01]  /*17b0*/  MUFU.RCP R12, R12 ;  /* 0x0000000c000c7308 */ /* 0x000e620000001000 */
[----:B------:R-:W-:Y:S01]  /*17c0*/  FADD R9, RZ, -R11 ;  /* 0x8000000bff097221 */ /* 0x000fe20000000000 */
[----:B--2---:R-:W-:Y:S01]  /*17d0*/  FMUL R13, R24, R13 ;  /* 0x0000000d180d7220 */ /* 0x004fe20000400000 */
[----:B---3--:R-:W-:Y:S01]  /*17e0*/  FFMA R32, R18, R32, R37 ;  /* 0x0000002012207223 */ /* 0x008fe20000000025 */
[----:B0-----:R-:W-:Y:S01]  /*17f0*/  FMUL R16, R19, R16 ;  /* 0x0000001013107220 */ /* 0x001fe20000400000 */
[----:B------:R-:W-:Y:S01]  /*1800*/  FMUL R19, R9, 1.4426950216293334961 ;  /* 0x3fb8aa3b09137820 */ /* 0x000fe20000400000 */
[----:B------:R-:W-:Y:S01]  /*1810*/  FFMA R33, R13, R33, R36 ;  /* 0x000000210d217223 */ /* 0x000fe20000000024 */
[----:B----4-:R-:W-:Y:S01]  /*1820*/  @!P1 FMUL R7, R7, R7 ;  /* 0x0000000707079220 */ /* 0x010fe20000400000 */
[----:B------:R-:W-:Y:S01]  /*1830*/  FSEL R13, R50, 1, P3 ;  /* 0x3f800000320d7808 */ /* 0x000fe20001800000 */
[----:B------:R-:W-:Y:S01]  /*1840*/  FADD R18, RZ, -R32 ;  /* 0x80000020ff127221 */ /* 0x000fe20000000000 */
[----:B------:R-:W-:Y:S01]  /*1850*/  @!P2 FMUL R5, R5, 0.5 ;  /* 0x3f0000000505a820 */ /* 0x000fe20000400000 */
[----:B------:R-:W-:Y:S01]  /*1860*/  FADD R7, R7, 1 ;  /* 0x3f80000007077421 */ /* 0x000fe20000000000 */
[----:B------:R-:W-:Y:S01]  /*1870*/  FADD R25, RZ, -R10 ;  /* 0x8000000aff197221 */ /* 0x000fe20000000000 */
[----:B------:R-:W-:Y:S01]  /*1880*/  FSETP.GEU.AND P5, PT, R19, -126, PT ;  /* 0xc2fc00001300780b */ /* 0x000fe20003fae000 */
[----:B------:R-:W-:Y:S01]  /*1890*/  FMUL R18, R18, 1.4426950216293334961 ;  /* 0x3fb8aa3b12127820 */ /* 0x000fe20000400000 */
[----:B-1----:R-:W-:Y:S01]  /*18a0*/  FMUL R13, R12, R13 ;  /* 0x0000000d0c0d7220 */ /* 0x002fe20000400000 */
[----:B------:R0:W1:Y:S01]  /*18b0*/  MUFU.EX2 R9, R5 ;  /* 0x0000000500097308 */ /* 0x0000620000000800 */
[----:B------:R-:W-:Y:S01]  /*18c0*/  FMUL R6, R25, 1.4426950216293334961 ;  /* 0x3fb8aa3b19067820 */ /* 0x000fe20000400000 */
[----:B------:R-:W-:Y:S01]  /*18d0*/  FSETP.GT.AND P3, PT, R7, 8.50705917302346158658e+37, PT ;  /* 0x7e8000000700780b */ /* 0x000fe20003f64000 */
[----:B------:R-:W-:Y:S01]  /*18e0*/  FADD R12, RZ, -R33 ;  /* 0x80000021ff0c7221 */ /* 0x000fe20000000000 */
[----:B------:R-:W-:Y:S01]  /*18f0*/  FFMA R15, R16, R34, R15 ;  /* 0x00000022100f7223 */ /* 0x000fe2000000000f */
[----:B------:R-:W-:Y:S01]  /*1900*/  FSETP.GEU.AND P1, PT, R18, -126, PT ;  /* 0xc2fc00001200780b */ /* 0x000fe20003f2e000 */
[----:B------:R-:W-:Y:S01]  /*1910*/  FFMA R14, R13, R35, R14 ;  /* 0x000000230d0e7223 */ /* 0x000fe2000000000e */
[----:B------:R-:W-:Y:S01]  /*1920*/  FSETP.GEU.AND P6, PT, R6, -126, PT ;  /* 0xc2fc00000600780b */ /* 0x000fe20003fce000 */
[----:B------:R-:W-:Y:S01]  /*1930*/  FMUL R24, R12, 1.4426950216293334961 ;  /* 0x3fb8aa3b0c187820 */ /* 0x000fe20000400000 */
[----:B0-----:R-:W-:Y:S01]  /*1940*/  FADD R5, RZ, -R15 ;  /* 0x8000000fff057221 */ /* 0x001fe20000000000 */
[----:B------:R-:W-:Y:S01]  /*1950*/  FADD R12, RZ, -R14 ;  /* 0x8000000eff0c7221 */ /* 0x000fe20000000000 */
[----:B------:R-:W-:-:S02]  /*1960*/  @!P5 FMUL R19, R19, 0.5 ;  /* 0x3f0000001313d820 */ /* 0x000fc40000400000 */
[----:B------:R-:W-:Y:S01]  /*1970*/  FMUL R16, R5, 1.4426950216293334961 ;  /* 0x3fb8aa3b05107820 */ /* 0x000fe20000400000 */
[----:B------:R-:W-:Y:S01]  /*1980*/  FMUL R25, R12, 1.4426950216293334961 ;  /* 0x3fb8aa3b0c197820 */ /* 0x000fe20000400000 */
[----:B------:R-:W-:Y:S01]  /*1990*/  FSETP.GEU.AND P4, PT, R24, -126, PT ;  /* 0xc2fc00001800780b */ /* 0x000fe20003f8e000 */
[----:B------:R-:W0:Y:S01]  /*19a0*/  MUFU.EX2 R13, R19 ;  /* 0x00000013000d7308 */ /* 0x000e220000000800 */
[----:B------:R-:W-:Y:S01]  /*19b0*/  @P3 FMUL R7, R7, 0.25 ;  /* 0x3e80000007073820 */ /* 0x000fe20000400000 */
[----:B------:R-:W-:Y:S01]  /*19c0*/  FSEL R5, R50, 1, P3 ;  /* 0x3f80000032057808 */ /* 0x000fe20001800000 */
[----:B-1----:R-:W-:Y:S01]  /*19d0*/  @!P2 FMUL R9, R9, R9 ;  /* 0x000000090909a220 */ /* 0x002fe20000400000 */
[----:B------:R-:W-:Y:S01]  /*19e0*/  FSETP.GEU.AND P3, PT, R16, -126, PT ;  /* 0xc2fc00001000780b */ /* 0x000fe20003f6e000 */
[----:B------:R-:W-:Y:S01]  /*19f0*/  @!P1 FMUL R18, R18, 0.5 ;  /* 0x3f00000012129820 */ /* 0x000fe20000400000 */
[----:B------:R-:W-:Y:S01]  /*1a00*/  FSETP.GEU.AND P2, PT, R25, -126, PT ;  /* 0xc2fc00001900780b */ /* 0x000fe20003f4e000 */
[----:B------:R-:W-:-:S04]  /*1a10*/  @!P6 FMUL R6, R6, 0.5 ;  /* 0x3f0000000606e820 */ /* 0x000fc80000400000 */
[----:B------:R-:W1:Y:S01]  /*1a20*/  MUFU.EX2 R18, R18 ;  /* 0x0000001200127308 */ /* 0x000e620000000800 */
[----:B------:R-:W-:Y:S01]  /*1a30*/  @!P4 FMUL R24, R24, 0.5 ;  /* 0x3f0000001818c820 */ /* 0x000fe20000400000 */
[----:B0-----:R-:W-:-:S06]  /*1a40*/  @!P5 FMUL R13, R13, R13 ;  /* 0x0000000d0d0dd220 */ /* 0x001fcc0000400000 */
[----:B------:R-:W0:Y:S01]  /*1a50*/  MUFU.EX2 R6, R6 ;  /* 0x0000000600067308 */ /* 0x000e220000000800 */
[----:B------:R-:W-:Y:S01]  /*1a60*/  @!P3 FMUL R16, R16, 0.5 ;  /* 0x3f0000001010b820 */ /* 0x000fe20000400000 */
[----:B------:R-:W-:Y:S01]  /*1a70*/  @!P2 FMUL R25, R25, 0.5 ;  /* 0x3f0000001919a820 */ /* 0x000fe20000400000 */
[----:B------:R-:W-:-:S05]  /*1a80*/  FADD R34, R13, 1 ;  /* 0x3f8000000d227421 */ /* 0x000fca0000000000 */
[----:B------:R-:W2:Y:S01]  /*1a90*/  MUFU.EX2 R24, R24 ;  /* 0x0000001800187308 */ /* 0x000ea20000000800 */
[----:B-1----:R-:W-:Y:S01]  /*1aa0*/  @!P1 FMUL R18, R18, R18 ;  /* 0x0000001212129220 */ /* 0x002fe20000400000 */
[----:B------:R-:W-:Y:S01]  /*1ab0*/  FADD R9, R9, 1 ;  /* 0x3f80000009097421 */ /* 0x000fe20000000000 */
[----:B------:R-:W-:-:S05]  /*1ac0*/  FSETP.GT.AND P1, PT, R34, 8.50705917302346158658e+37, PT ;  /* 0x7e8000002200780b */ /* 0x000fca0003f24000 */
[----:B------:R-:W1:Y:S01]  /*1ad0*/  MUFU.EX2 R19, R25 ;  /* 0x0000001900137308 */ /* 0x000e620000000800 */
[----:B0-----:R-:W-:-:S07]  /*1ae0*/  @!P6 FMUL R6, R6, R6 ;  /* 0x000000060606e220 */ /* 0x001fce0000400000 */
[----:B------:R-:W0:Y:S01]  /*1af0*/  MUFU.EX2 R16, R16 ;  /* 0x0000001000107308 */ /* 0x000e220000000800 */
[----:B------:R-:W-:Y:S01]  /*1b00*/  FSETP.GT.AND P6, PT, R9, 8.50705917302346158658e+37, PT ;  /* 0x7e8000000900780b */ /* 0x000fe20003fc4000 */
[----:B------:R-:W-:Y:S01]  /*1b10*/  FADD R6, R6, 1 ;  /* 0x3f80000006067421 */ /* 0x000fe20000000000 */
[----:B--2---:R-:W-:Y:S01]  /*1b20*/  @!P4 FMUL R24, R24, R24 ;  /* 0x000000181818c220 */ /* 0x004fe20000400000 */
[----:B------:R-:W-:Y:S01]  /*1b30*/  FADD R35, R18, 1 ;  /* 0x3f80000012237421 */ /* 0x000fe20000000000 */
[----:B-1----:R-:W-:Y:S02]  /*1b40*/  @!P2 FMUL R19, R19, R19 ;  /* 0x000000131313a220 */ /* 0x002fe40000400000 */
[----:B------:R-:W-:Y:S01]  /*1b50*/  FSETP.GT.AND P5, PT, R6, 8.50705917302346158658e+37, PT ;  /* 0x7e8000000600780b */ /* 0x000fe20003fa4000 */
[----:B------:R-:W-:Y:S01]  /*1b60*/  FADD R24, R24, 1 ;  /* 0x3f80000018187421 */ /* 0x000fe20000000000 */
[----:B------:R-:W-:Y:S01]  /*1b70*/  @P1 FMUL R34, R34, 0.25 ;  /* 0x3e80000022221820 */ /* 0x000fe20000400000 */
[----:B------:R-:W-:Y:S01]  /*1b80*/  FADD R19, R19, 1 ;  /* 0x3f80000013137421 */ /* 0x000fe20000000000 */
[----:B0-----:R-:W-:-:S02]  /*1b90*/  @!P3 FMUL R16, R16, R16 ;  /* 0x000000101010b220 */ /* 0x001fc40000400000 */
[----:B------:R-:W-:Y:S01]  /*1ba0*/  FSETP.GT.AND P3, PT, R24, 8.50705917302346158658e+37, PT ;  /* 0x7e8000001800780b */ /* 0x000fe20003f64000 */
[----:B------:R0:W-:Y:S01]  /*1bb0*/  MUFU.RCP R25, R34 ;  /* 0x0000002200197308 */ /* 0x0001e20000001000 */
[----:B------:R-:W-:Y:S01]  /*1bc0*/  FADD R27, R16, 1 ;  /* 0x3f800000101b7421 */ /* 0x000fe20000000000 */
[----:B------:R-:W-:Y:S01]  /*1bd0*/  @P6 FMUL R9, R9, 0.25 ;  /* 0x3e80000009096820 */ /* 0x000fe20000400000 */
[----:B------:R-:W-:-:S03]  /*1be0*/  FSETP.GT.AND P4, PT, R35, 8.50705917302346158658e+37, PT ;  /* 0x7e8000002300780b */ /* 0x000fc60003f84000 */
[----:B------:R-:W-:Y:S02]  /*1bf0*/  FSETP.GT.AND P2, PT, R27, 8.50705917302346158658e+37, PT ;  /* 0x7e8000001b00780b */ /* 0x000fe40003f44000 */
[----:B0-----:R-:W-:Y:S02]  /*1c00*/  FSEL R34, R50, 1, P6 ;  /* 0x3f80000032227808 */ /* 0x001fe40003000000 */
[----:B------:R-:W-:Y:S01]  /*1c10*/  FSETP.GT.AND P6, PT, R19, 8.50705917302346158658e+37, PT ;  /* 0x7e8000001300780b */ /* 0x000fe20003fc4000 */
[----:B------:R0:W1:Y:S01]  /*1c20*/  MUFU.RCP R12, R7 ;  /* 0x00000007000c7308 */ /* 0x0000620000001000 */
[----:B------:R-:W-:Y:S02]  /*1c30*/  SHF.R.U32.HI R26, RZ, 0x3, R3 ;  /* 0x00000003ff1a7819 */ /* 0x000fe40000011603 */
[----:B------:R-:W-:Y:S01]  /*1c40*/  SHF.L.U32 R13, R3, 0x7, RZ ;  /* 0x00000007030d7819 */ /* 0x000fe200000006ff */
[----:B------:R-:W-:Y:S01]  /*1c50*/  @P5 FMUL R6, R6, 0.25 ;  /* 0x3e80000006065820 */ /* 0x000fe20000400000 */
[----:B------:R-:W-:-:S03]  /*1c60*/  SGXT.U32 R26, R26, 0x4 ;  /* 0x000000041a1a781a */ /* 0x000fc60000000000 */
[----:B------:R-:W2:Y:S01]  /*1c70*/  MUFU.RCP R9, R9 ;  /* 0x0000000900097308 */ /* 0x000ea20000001000 */
[----:B0-----:R-:W-:Y:S01]  /*1c80*/  LOP3.LUT R7, R13, 0x380, RZ, 0xc0, !PT ;  /* 0x000003800d077812 */ /* 0x001fe200078ec0ff */
[----:B------:R-:W-:Y:S01]  /*1c90*/  @P3 FMUL R24, R24, 0.25 ;  /* 0x3e80000018183820 */ /* 0x000fe20000400000 */
[----:B------:R-:W-:Y:S02]  /*1ca0*/  @P4 FMUL R35, R35, 0.25 ;  /* 0x3e80000023234820 */ /* 0x000fe40000400000 */
[----:B------:R-:W-:-:S03]  /*1cb0*/  LOP3.LUT R26, R7, R26, RZ, 0xfc, !PT ;  /* 0x0000001a071a7212 */ /* 0x000fc600078efcff */
[----:B------:R0:W3:Y:S01]  /*1cc0*/  MUFU.RCP R13, R6 ;  /* 0x00000006000d7308 */ /* 0x0000e20000001000 */
[----:B------:R-:W-:Y:S01]  /*1cd0*/  LEA.HI R37, R7, UR4, RZ, 0x1f ;  /* 0x0000000407257c11 */ /* 0x000fe2000f8ff8ff */
[----:B------:R-:W-:Y:S01]  /*1ce0*/  @P6 FMUL R19, R19, 0.25 ;  /* 0x3e80000013136820 */ /* 0x000fe20000400000 */
[----:B------:R-:W-:Y:S01]  /*1cf0*/  LOP3.LUT R18, R7, 0x20, RZ, 0xfc, !PT ;  /* 0x0000002007127812 */ /* 0x000fe200078efcff */
[----:B------:R-:W-:Y:S01]  /*1d00*/  @P2 FMUL R27, R27, 0.25 ;  /* 0x3e8000001b1b2820 */ /* 0x000fe20000400000 */
[C---:B------:R-:W-:Y:S02]  /*1d10*/  LOP3.LUT R36, R7.reuse, 0x40, RZ, 0xfc, !PT ;  /* 0x0000004007247812 */ /* 0x040fe400078efcff */
[----:B------:R-:W-:Y:S02]  /*1d20*/  LOP3.LUT R16, R7, 0x60, RZ, 0xfc, !PT ;  /* 0x0000006007107812 */ /* 0x000fe400078efcff */
[----:B0-----:R-:W-:Y:S01]  /*1d30*/  LEA R6, R26, R37, 0x2 ;  /* 0x000000251a067211 */ /* 0x001fe200078e10ff */
[----:B------:R1:W0:Y:S01]  /*1d40*/  MUFU.RCP R7, R35 ;  /* 0x0000002300077308 */ /* 0x0002220000001000 */
[----:B------:R-:W-:-:S02]  /*1d50*/  LEA.HI R37, R18, UR4, RZ, 0x1f ;  /* 0x0000000412257c11 */ /* 0x000fc4000f8ff8ff */
[----:B------:R-:W-:Y:S02]  /*1d60*/  FSEL R48, R50, 1, P1 ;  /* 0x3f80000032307808 */ /* 0x000fe40000800000 */
[----:B------:R-:W-:-:S03]  /*1d70*/  LEA.HI R51, R36, UR4, RZ, 0x1f ;  /* 0x0000000424337c11 */ /* 0x000fc6000f8ff8ff */
[----:B------:R-:W4:Y:S01]  /*1d80*/  MUFU.RCP R24, R24 ;  /* 0x0000001800187308 */ /* 0x000f220000001000 */
[----:B-1----:R-:W-:Y:S01]  /*1d90*/  FMUL R35, R12, R5 ;  /* 0x000000050c237220 */ /* 0x002fe20000400000 */
[----:B------:R-:W-:Y:S02]  /*1da0*/  LEA.HI R53, R16, UR4, RZ, 0x1f ;  /* 0x0000000410357c11 */ /* 0x000fe4000f8ff8ff */
[----:B------:R-:W-:Y:S02]  /*1db0*/  FSEL R36, R50, 1, P5 ;  /* 0x3f80000032247808 */ /* 0x000fe40002800000 */
[C---:B------:R-:W-:Y:S02]  /*1dc0*/  LEA R16, R26.reuse, R37, 0x2 ;  /* 0x000000251a107211 */ /* 0x040fe400078e10ff */
[----:B------:R-:W1:Y:S01]  /*1dd0*/  MUFU.RCP R5, R27 ;  /* 0x0000001b00057308 */ /* 0x000e620000001000 */
[----:B--2---:R-:W-:Y:S01]  /*1de0*/  FMUL R37, R9, R34 ;  /* 0x0000002209257220 */ /* 0x004fe20000400000 */
[----:B------:R-:W-:Y:S01]  /*1df0*/  FMUL R48, R25, R48 ;  /* 0x0000003019307220 */ /* 0x000fe20000400000 */
[----:B------:R-:W-:-:S05]  /*1e00*/  LEA R18, R26, R51, 0x2 ;  /* 0x000000331a127211 */ /* 0x000fca00078e10ff */
[----:B------:R-:W2:Y:S01]  /*1e10*/  MUFU.RCP R19, R19 ;  /* 0x0000001300137308 */ /* 0x000ea20000001000 */
[----:B---3--:R-:W-:Y:S01]  /*1e20*/  FMUL R51, R13, R36 ;  /* 0x000000240d337220 */ /* 0x008fe20000400000 */
[----:B------:R-:W-:Y:S01]  /*1e30*/  FMUL R9, R8, R35 ;  /* 0x0000002308097220 */ /* 0x000fe20000400000 */
[----:B------:R-:W-:Y:S01]  /*1e40*/  FMUL R13, R4, R37 ;  /* 0x00000025040d7220 */ /* 0x000fe20000400000 */
[----:B------:R-:W-:Y:S01]  /*1e50*/  FMUL R35, R11, R48 ;  /* 0x000000300b237220 */ /* 0x000fe20000400000 */
[C---:B------:R-:W-:Y:S02]  /*1e60*/  FSEL R4, R50.reuse, 1, P4 ;  /* 0x3f80000032047808 */ /* 0x040fe40002000000 */
[C---:B------:R-:W-:Y:S02]  /*1e70*/  FSEL R11, R50.reuse, 1, P3 ;  /* 0x3f800000320b7808 */ /* 0x040fe40001800000 */
[C---:B------:R-:W-:Y:S02]  /*1e80*/  FSEL R8, R50.reuse, 1, P2 ;  /* 0x3f80000032087808 */ /* 0x040fe40001000000 */
[----:B------:R-:W-:Y:S01]  /*1e90*/  FSEL R50, R50, 1, P6 ;  /* 0x3f80000032327808 */ /* 0x000fe20003000000 */
[----:B0-----:R-:W-:Y:S01]  /*1ea0*/  FMUL R7, R7, R4 ;  /* 0x0000000407077220 */ /* 0x001fe20000400000 */
[----:B----4-:R-:W-:Y:S01]  /*1eb0*/  FMUL R24, R24, R11 ;  /* 0x0000000b18187220 */ /* 0x010fe20000400000 */
[----:B------:R-:W-:Y:S01]  /*1ec0*/  FMUL R25, R10, R51 ;  /* 0x000000330a197220 */ /* 0x000fe20000400000 */
[----:B-1----:R-:W-:Y:S01]  /*1ed0*/  FMUL R8, R5, R8 ;  /* 0x0000000805087220 */ /* 0x002fe20000400000 */
[----:B------:R-:W-:Y:S01]  /*1ee0*/  LEA R26, R26, R53, 0x2 ;  /* 0x000000351a1a7211 */ /* 0x000fe200078e10ff */
[----:B--2---:R-:W-:Y:S01]  /*1ef0*/  FMUL R19, R19, R50 ;  /* 0x0000003213137220 */ /* 0x004fe20000400000 */
[----:B------:R-:W-:Y:S01]  /*1f00*/  FMUL R27, R32, R7 ;  /* 0x00000007201b7220 */ /* 0x000fe20000400000 */
[----:B------:R-:W-:Y:S01]  /*1f10*/  FMUL R33, R33, R24 ;  /* 0x0000001821217220 */ /* 0x000fe20000400000 */
[----:B------:R-:W-:Y:S01]  /*1f20*/  STS [R6], R9 ;  /* 0x0000000906007388 */ /* 0x000fe20000000800 */
[----:B------:R-:W-:Y:S01]  /*1f30*/  FMUL R15, R15, R8 ;  /* 0x000000080f0f7220 */ /* 0x000fe20000400000 */
[----:B------:R-:W-:-:S02]  /*1f40*/  FMUL R19, R14, R19 ;  /* 0x000000130e137220 */ /* 0x000fc40000400000 */
[----:B------:R-:W-:Y:S04]  /*1f50*/  STS [R16+0x80], R13 ;  /* 0x0000800d10007388 */ /* 0x000fe80000000800 */
[----:B------:R-:W-:Y:S04]  /*1f60*/  STS [R18+0x100], R25 ;  /* 0x0001001912007388 */ /* 0x000fe80000000800 */
[----:B------:R-:W-:Y:S04]  /*1f70*/  STS [R26+0x180], R35 ;  /* 0x000180231a007388 */ /* 0x000fe80000000800 */
[----:B------:R0:W-:Y:S04]  /*1f80*/  STS [R6+0x40], R27 ;  /* 0x0000401b06007388 */ /* 0x0001e80000000800 */
[----:B------:R-:W-:Y:S04]  /*1f90*/  STS [R16+0xc0], R33 ;  /* 0x0000c02110007388 */ /* 0x000fe80000000800 */
[----:B------:R-:W-:Y:S04]  /*1fa0*/  @!P0 STG.E.128 desc[UR6][R60.64], R20 ;  /* 0x000000143c008986 */ /* 0x000fe8000c101d06 */
[----:B------:R-:W-:Y:S04]  /*1fb0*/  STS [R18+0x140], R15 ;  /* 0x0001400f12007388 */ /* 0x000fe80000000800 */
[----:B------:R-:W-:Y:S04]  /*1fc0*/  @!P0 STG.E.128 desc[UR6][R38.64], R28 ;  /* 0x0000001c26008986 */ /* 0x000fe8000c101d06 */
[----:B------:R-:W-:Y:S01]  /*1fd0*/  STS [R26+0x1c0], R19 ;  /* 0x0001c0131a007388 */ /* 0x000fe20000000800 */
[----:B------:R-:W-:-:S02]  /*1fe0*/  SHF.L.U32 R4, R3, 0x1, RZ ;  /* 0x0000000103047819 */ /* 0x000fc400000006ff */
[----:B------:R-:W-:Y:S02]  /*1ff0*/  SHF.L.U32 R7, R3, 0x2, RZ ;  /* 0x0000000203077819 */ /* 0x000fe400000006ff */
[----:B------:R-:W-:Y:S02]  /*2000*/  LOP3.LUT R4, R4, 0xf0, RZ, 0xc0, !PT ;  /* 0x000000f004047812 */ /* 0x000fe400078ec0ff */
[----:B------:R-:W-:Y:S02]  /*2010*/  LOP3.LUT R7, R7, 0x1fc, RZ, 0xc0, !PT ;  /* 0x000001fc07077812 */ /* 0x000fe400078ec0ff */
[----:B------:R-:W-:-:S04]  /*2020*/  IADD3 R4, R4, UR4, RZ ;  /* 0x0000000404047c10 */ /* 0x000fc8000fffe0ff */
[----:B------:R-:W-:Y:S01]  /*2030*/  LEA R8, R7, R4, 0x2 ;  /* 0x0000000407087211 */ /* 0x000fe200078e10ff */
[----:B------:R-:W-:Y:S01]  /*2040*/  BAR.SYNC.DEFER_BLOCKING 0x0 ;  /* 0x0000000000007b1d */ /* 0x000fe20000010000 */
[----:B------:R-:W-:-:S07]  /*2050*/  LOP3.LUT R2, R2, 0x1c, R17, 0xf8, !PT ;  /* 0x0000001c02027812 */ /* 0x000fce00078ef811 */
[----:B------:R-:W1:Y:S01]  /*2060*/  LDC.64 R4, c[0x0][0x280] ;  /* 0x0000a000ff047b82 */ /* 0x000e620000000a00 */
[----:B------:R-:W-:Y:S01]  /*2070*/  LEA.HI R55, R55, R2, RZ, 0xc ;  /* 0x0000000237377211 */ /* 0x000fe200078f60ff */
[----:B------:R-:W2:Y:S03]  /*2080*/  LDS.128 R8, [R8] ;  /* 0x0000000008087984 */ /* 0x000ea60000000c00 */
[C---:B------:R-:W-:Y:S02]  /*2090*/  SHF.L.U32 R3, R55.reuse, 0x9, RZ ;  /* 0x0000000937037819 */ /* 0x040fe400000006ff */
[----:B------:R-:W-:Y:S02]  /*20a0*/  LOP3.LUT R55, R55, 0xfffff000, RZ, 0xc0, !PT ;  /* 0xfffff00037377812 */ /* 0x000fe400078ec0ff */
[----:B0-----:R-:W-:Y:S02]  /*20b0*/  LOP3.LUT R6, R3, 0xffe00000, RZ, 0xc0, !PT ;  /* 0xffe0000003067812 */ /* 0x001fe400078ec0ff */
[----:B------:R-:W-:-:S02]  /*20c0*/  LOP3.LUT R3, R0, R49, RZ, 0xfc, !PT ;  /* 0x0000003100037212 */ /* 0x000fc400078efcff */
[----:B------:R-:W-:Y:S02]  /*20d0*/  LOP3.LUT R0, R0, 0x10, R49, 0xfe, !PT ;  /* 0x0000001000007812 */ /* 0x000fe400078efe31 */
[----:B------:R-:W-:Y:S02]  /*20e0*/  IADD3 R6, R6, R2, -R55 ;  /* 0x0000000206067210 */ /* 0x000fe40007ffe837 */
[----:B------:R-:W-:Y:S02]  /*20f0*/  LOP3.LUT R12, R7, 0x200, RZ, 0xfc, !PT ;  /* 0x00000200070c7812 */ /* 0x000fe400078efcff */
[C---:B------:R-:W-:Y:S02]  /*2100*/  ISETP.GE.AND P1, PT, R3.reuse, 0x200, PT ;  /* 0x000002000300780c */ /* 0x040fe40003f26270 */
[----:B------:R-:W-:Y:S02]  /*2110*/  ISETP.GE.AND P0, PT, R0, 0x200, PT ;  /* 0x000002000000780c */ /* 0x000fe40003f06270 */
[----:B------:R-:W-:-:S02]  /*2120*/  LEA R3, R3, R6, 0xc ;  /* 0x0000000603037211 */ /* 0x000fc400078e60ff */
[----:B------:R-:W-:-:S03]  /*2130*/  SHF.R.U32.HI R12, RZ, 0x1, R12 ;  /* 0x00000001ff0c7819 */ /* 0x000fc6000001160c */
[----:B-1----:R-:W-:Y:S01]  /*2140*/  IMAD.WIDE R2, R3, 0x4, R4 ;  /* 0x0000000403027825 */ /* 0x002fe200078e0204 */
[----:B------:R-:W-:-:S04]  /*2150*/  LOP3.LUT R12, R12, 0x1f0, RZ, 0xc0, !PT ;  /* 0x000001f00c0c7812 */ /* 0x000fc800078ec0ff */
[----:B------:R-:W-:-:S04]  /*2160*/  IADD3 R12, R12, UR4, RZ ;  /* 0x000000040c0c7c10 */ /* 0x000fc8000fffe0ff */
[----:B------:R-:W-:Y:S01]  /*2170*/  LEA R12, R7, R12, 0x2 ;  /* 0x0000000c070c7211 */ /* 0x000fe200078e10ff */
[----:B--2---:R0:W-:Y:S02]  /*2180*/  @!P1 STG.E.128 desc[UR6][R2.64], R8 ;  /* 0x0000000802009986 */ /* 0x0041e4000c101d06 */
[----:B0-----:R-:W-:Y:S05]  /*2190*/  @P0 EXIT ;  /* 0x000000000000094d */ /* 0x001fea0003800000 */
[----:B------:R-:W1:Y:S01]  /*21a0*/  LDS.128 R12, [R12+0x800] ;  /* 0x000800000c0c7984 */ /* 0x000e620000000c00 */
[----:B0-----:R-:W-:-:S05]  /*21b0*/  LEA R3, R0, R6, 0xc ;  /* 0x0000000600037211 */ /* 0x001fca00078e60ff */
[----:B------:R-:W-:-:S05]  /*21c0*/  IMAD.WIDE R2, R3, 0x4, R4 ;  /* 0x0000000403027825 */ /* 0x000fca00078e0204 */
[----:B-1----:R-:W-:Y:S01]  /*21d0*/  STG.E.128 desc[UR6][R2.64], R12 ;  /* 0x0000000c02007986 */ /* 0x002fe2000c101d06 */
[----:B------:R-:W-:Y:S05]  /*21e0*/  EXIT ;  /* 0x000000000000794d */ /* 0x000fea0003800000 */
.L_x_0:
[----:B------:R-:W-:-:S00]  /*21f0*/  BRA `(.L_x_0) ;  /* 0xfffffffc00fc7947 */ /* 0x000fc0000383ffff */
[----:B------:R-:W-:-:S00]  /*2200*/  NOP ;  /* 0x0000000000007918 */ /* 0x000fc00000000000 */
[----:B------:R-:W-:-:S00]  /*2210*/  NOP ;  /* 0x0000000000007918 */ /* 0x000fc00000000000 */
[----:B------:R-:W-:-:S00]  /*2220*/  NOP ;  /* 0x0000000000007918 */ /* 0x000fc00000000000 */
[----:B------:R-:W-:-:S00]  /*2230*/  NOP ;  /* 0x0000000000007918 */ /* 0x000fc00000000000 */
[----:B------:R-:W-:-:S00]  /*2240*/  NOP ;  /* 0x0000000000007918 */ /* 0x000fc00000000000 */
[----:B------:R-:W-:-:S00]  /*2250*/  NOP ;  /* 0x0000000000007918 */ /* 0x000fc00000000000 */
[----:B------:R-:W-:-:S00]  /*2260*/  NOP ;  /* 0x0000000000007918 */ /* 0x000fc00000000000 */
[----:B------:R-:W-:-:S00]  /*2270*/  NOP ;  /* 0x0000000000007918 */ /* 0x000fc00000000000 */
.L_x_1:


//--------------------- .nv.global.init           --------------------------
	.section	.nv.global.init,"aw",@progbits
.nv.global.init:
	.type		_$_str,@object
	.size		_$_str,(_$_str_$_2 - _$_str)
_$_str:
        /*0000*/ 	.byte	0x5f, 0x5f, 0x43, 0x55, 0x44, 0x41, 0x5f, 0x46, 0x54, 0x5a, 0x00
	.type		_$_str_$_2,@object
	.size		_$_str_$_2,(.L_1 - _$_str_$_2)
_$_str_$_2:
        /*000b*/ 	.byte	0x5f, 0x5f, 0x43, 0x55, 0x44, 0x41, 0x5f, 0x50, 0x52, 0x45, 0x43, 0x5f, 0x53, 0x51, 0x52, 0x54
        /*001b*/ 	.byte	0x00
.L_1:


//--------------------- .nv.shared.triton_poi_fused__native_batch_norm_legit_no_training_add_convolution_mul_sigmoid_silu_5 --------------------------
	.section	.nv.shared.triton_poi_fused__native_batch_norm_legit_no_training_add_convolution_mul_sigmoid_silu_5,"aw",@nobits
	.sectionflags	@""
	.align	16
	.zero		1024


//--------------------- .nv.constant0.triton_poi_fused__native_batch_norm_legit_no_training_add_convolution_mul_sigmoid_silu_5 --------------------------
	.section	.nv.constant0.triton_poi_fused__native_batch_norm_legit_no_training_add_convolution_mul_sigmoid_silu_5,"a",@progbits
	.sectionflags	@""
	.align	4
.nv.constant0.triton_poi_fused__native_batch_norm_legit_no_training_add_convolution_mul_sigmoid_silu_5:
	.zero		656
